//
// Generated by NVIDIA NVVM Compiler
//
// Compiler Build ID: CL-36424714
// Cuda compilation tools, release 13.0, V13.0.88
// Based on NVVM 20.0.0
//

.version 9.0
.target sm_100
.address_size 64

	// .globl	_Z12MatMulKernel6MatrixS_S_
// _ZZ12MatMulKernel6MatrixS_S_E2As has been demoted
// _ZZ12MatMulKernel6MatrixS_S_E2Bs has been demoted

.visible .entry _Z12MatMulKernel6MatrixS_S_(
	.param .align 8 .b8 _Z12MatMulKernel6MatrixS_S__param_0[24],
	.param .align 8 .b8 _Z12MatMulKernel6MatrixS_S__param_1[24],
	.param .align 8 .b8 _Z12MatMulKernel6MatrixS_S__param_2[24]
)
{
	.reg .pred 	%p<9>;
	.reg .b32 	%r<84>;
	.reg .b32 	%f<368>;
	.reg .b64 	%rd<70>;
	// demoted variable
	.shared .align 4 .b8 _ZZ12MatMulKernel6MatrixS_S_E2As[1024];
	// demoted variable
	.shared .align 4 .b8 _ZZ12MatMulKernel6MatrixS_S_E2Bs[1024];
	ld.param.u64 	%rd7, [_Z12MatMulKernel6MatrixS_S__param_2+16];
	ld.param.u32 	%r43, [_Z12MatMulKernel6MatrixS_S__param_2+8];
	ld.param.u64 	%rd6, [_Z12MatMulKernel6MatrixS_S__param_1+16];
	ld.param.u32 	%r40, [_Z12MatMulKernel6MatrixS_S__param_1+8];
	ld.param.u64 	%rd5, [_Z12MatMulKernel6MatrixS_S__param_0+16];
	ld.param.u32 	%r37, [_Z12MatMulKernel6MatrixS_S__param_0+8];
	ld.param.v2.u32 	{%r35, %r36}, [_Z12MatMulKernel6MatrixS_S__param_0];
	mov.u32 	%r44, %ctaid.y;
	mov.u32 	%r45, %ctaid.x;
	shl.b32 	%r1, %r44, 4;
	shl.b32 	%r2, %r45, 4;
	mov.u32 	%r3, %tid.y;
	mov.u32 	%r4, %tid.x;
	or.b32  	%r46, %r3, %r4;
	and.b32  	%r47, %r46, 1008;
	setp.ne.s32 	%p1, %r47, 0;
	@%p1 bra 	$L__BB0_11;
	shr.s32 	%r48, %r35, 31;
	shr.u32 	%r49, %r48, 28;
	add.s32 	%r50, %r35, %r49;
	shr.s32 	%r5, %r50, 4;
	setp.lt.s32 	%p2, %r35, 16;
	mov.f32 	%f367, 0f00000000;
	@%p2 bra 	$L__BB0_10;
	cvta.to.global.u64 	%rd1, %rd5;
	mul.lo.s32 	%r6, %r1, %r37;
	cvta.to.global.u64 	%rd2, %rd6;
	shl.b32 	%r8, %r40, 4;
	mad.lo.s32 	%r52, %r37, %r3, %r4;
	cvt.s64.s32 	%rd3, %r52;
	shl.b32 	%r53, %r3, 6;
	mov.u32 	%r54, _ZZ12MatMulKernel6MatrixS_S_E2As;
	add.s32 	%r9, %r54, %r53;
	shl.b32 	%r55, %r4, 2;
	add.s32 	%r10, %r9, %r55;
	mad.lo.s32 	%r56, %r40, %r3, %r4;
	cvt.s64.s32 	%rd4, %r56;
	mov.u32 	%r57, _ZZ12MatMulKernel6MatrixS_S_E2Bs;
	add.s32 	%r12, %r57, %r55;
	add.s32 	%r11, %r12, %r53;
	add.s32 	%r58, %r5, -1;
	and.b32  	%r13, %r5, 3;
	setp.lt.u32 	%p3, %r58, 3;
	mov.f32 	%f367, 0f00000000;
	mov.b32 	%r83, 0;
	@%p3 bra 	$L__BB0_5;
	and.b32  	%r59, %r5, 134217724;
	neg.s32 	%r81, %r59;
	add.s32 	%r80, %r6, 32;
	add.s32 	%r79, %r8, %r2;
	shl.b32 	%r60, %r40, 5;
	add.s32 	%r78, %r60, %r2;
	mad.lo.s32 	%r77, %r40, 48, %r2;
	mov.f32 	%f367, 0f00000000;
	mov.u32 	%r76, %r2;
$L__BB0_4:
	.pragma "nounroll";
	and.b32  	%r83, %r5, 134217724;
	add.s32 	%r61, %r80, -32;
	cvt.s64.s32 	%rd8, %r61;
	cvt.s64.s32 	%rd9, %r76;
	add.s64 	%rd10, %rd8, %rd3;
	shl.b64 	%rd11, %rd10, 2;
	add.s64 	%rd12, %rd1, %rd11;
	ld.global.f32 	%f14, [%rd12];
	st.shared.f32 	[%r10], %f14;
	add.s64 	%rd13, %rd9, %rd4;
	shl.b64 	%rd14, %rd13, 2;
	add.s64 	%rd15, %rd2, %rd14;
	ld.global.f32 	%f15, [%rd15];
	st.shared.f32 	[%r11], %f15;
	bar.sync 	0;
	ld.shared.f32 	%f16, [%r9];
	ld.shared.f32 	%f17, [%r12];
	fma.rn.f32 	%f18, %f16, %f17, %f367;
	ld.shared.f32 	%f19, [%r9+4];
	ld.shared.f32 	%f20, [%r12+64];
	fma.rn.f32 	%f21, %f19, %f20, %f18;
	ld.shared.f32 	%f22, [%r9+8];
	ld.shared.f32 	%f23, [%r12+128];
	fma.rn.f32 	%f24, %f22, %f23, %f21;
	ld.shared.f32 	%f25, [%r9+12];
	ld.shared.f32 	%f26, [%r12+192];
	fma.rn.f32 	%f27, %f25, %f26, %f24;
	ld.shared.f32 	%f28, [%r9+16];
	ld.shared.f32 	%f29, [%r12+256];
	fma.rn.f32 	%f30, %f28, %f29, %f27;
	ld.shared.f32 	%f31, [%r9+20];
	ld.shared.f32 	%f32, [%r12+320];
	fma.rn.f32 	%f33, %f31, %f32, %f30;
	ld.shared.f32 	%f34, [%r9+24];
	ld.shared.f32 	%f35, [%r12+384];
	fma.rn.f32 	%f36, %f34, %f35, %f33;
	ld.shared.f32 	%f37, [%r9+28];
	ld.shared.f32 	%f38, [%r12+448];
	fma.rn.f32 	%f39, %f37, %f38, %f36;
	ld.shared.f32 	%f40, [%r9+32];
	ld.shared.f32 	%f41, [%r12+512];
	fma.rn.f32 	%f42, %f40, %f41, %f39;
	ld.shared.f32 	%f43, [%r9+36];
	ld.shared.f32 	%f44, [%r12+576];
	fma.rn.f32 	%f45, %f43, %f44, %f42;
	ld.shared.f32 	%f46, [%r9+40];
	ld.shared.f32 	%f47, [%r12+640];
	fma.rn.f32 	%f48, %f46, %f47, %f45;
	ld.shared.f32 	%f49, [%r9+44];
	ld.shared.f32 	%f50, [%r12+704];
	fma.rn.f32 	%f51, %f49, %f50, %f48;
	ld.shared.f32 	%f52, [%r9+48];
	ld.shared.f32 	%f53, [%r12+768];
	fma.rn.f32 	%f54, %f52, %f53, %f51;
	ld.shared.f32 	%f55, [%r9+52];
	ld.shared.f32 	%f56, [%r12+832];
	fma.rn.f32 	%f57, %f55, %f56, %f54;
	ld.shared.f32 	%f58, [%r9+56];
	ld.shared.f32 	%f59, [%r12+896];
	fma.rn.f32 	%f60, %f58, %f59, %f57;
	ld.shared.f32 	%f61, [%r9+60];
	ld.shared.f32 	%f62, [%r12+960];
	fma.rn.f32 	%f63, %f61, %f62, %f60;
	bar.sync 	0;
	add.s32 	%r62, %r80, -16;
	cvt.s64.s32 	%rd16, %r62;
	cvt.s64.s32 	%rd17, %r79;
	add.s64 	%rd18, %rd16, %rd3;
	shl.b64 	%rd19, %rd18, 2;
	add.s64 	%rd20, %rd1, %rd19;
	ld.global.f32 	%f64, [%rd20];
	st.shared.f32 	[%r10], %f64;
	add.s64 	%rd21, %rd17, %rd4;
	shl.b64 	%rd22, %rd21, 2;
	add.s64 	%rd23, %rd2, %rd22;
	ld.global.f32 	%f65, [%rd23];
	st.shared.f32 	[%r11], %f65;
	bar.sync 	0;
	ld.shared.f32 	%f66, [%r9];
	ld.shared.f32 	%f67, [%r12];
	fma.rn.f32 	%f68, %f66, %f67, %f63;
	ld.shared.f32 	%f69, [%r9+4];
	ld.shared.f32 	%f70, [%r12+64];
	fma.rn.f32 	%f71, %f69, %f70, %f68;
	ld.shared.f32 	%f72, [%r9+8];
	ld.shared.f32 	%f73, [%r12+128];
	fma.rn.f32 	%f74, %f72, %f73, %f71;
	ld.shared.f32 	%f75, [%r9+12];
	ld.shared.f32 	%f76, [%r12+192];
	fma.rn.f32 	%f77, %f75, %f76, %f74;
	ld.shared.f32 	%f78, [%r9+16];
	ld.shared.f32 	%f79, [%r12+256];
	fma.rn.f32 	%f80, %f78, %f79, %f77;
	ld.shared.f32 	%f81, [%r9+20];
	ld.shared.f32 	%f82, [%r12+320];
	fma.rn.f32 	%f83, %f81, %f82, %f80;
	ld.shared.f32 	%f84, [%r9+24];
	ld.shared.f32 	%f85, [%r12+384];
	fma.rn.f32 	%f86, %f84, %f85, %f83;
	ld.shared.f32 	%f87, [%r9+28];
	ld.shared.f32 	%f88, [%r12+448];
	fma.rn.f32 	%f89, %f87, %f88, %f86;
	ld.shared.f32 	%f90, [%r9+32];
	ld.shared.f32 	%f91, [%r12+512];
	fma.rn.f32 	%f92, %f90, %f91, %f89;
	ld.shared.f32 	%f93, [%r9+36];
	ld.shared.f32 	%f94, [%r12+576];
	fma.rn.f32 	%f95, %f93, %f94, %f92;
	ld.shared.f32 	%f96, [%r9+40];
	ld.shared.f32 	%f97, [%r12+640];
	fma.rn.f32 	%f98, %f96, %f97, %f95;
	ld.shared.f32 	%f99, [%r9+44];
	ld.shared.f32 	%f100, [%r12+704];
	fma.rn.f32 	%f101, %f99, %f100, %f98;
	ld.shared.f32 	%f102, [%r9+48];
	ld.shared.f32 	%f103, [%r12+768];
	fma.rn.f32 	%f104, %f102, %f103, %f101;
	ld.shared.f32 	%f105, [%r9+52];
	ld.shared.f32 	%f106, [%r12+832];
	fma.rn.f32 	%f107, %f105, %f106, %f104;
	ld.shared.f32 	%f108, [%r9+56];
	ld.shared.f32 	%f109, [%r12+896];
	fma.rn.f32 	%f110, %f108, %f109, %f107;
	ld.shared.f32 	%f111, [%r9+60];
	ld.shared.f32 	%f112, [%r12+960];
	fma.rn.f32 	%f113, %f111, %f112, %f110;
	bar.sync 	0;
	add.s32 	%r63, %r80, 16;
	cvt.s64.s32 	%rd24, %r80;
	cvt.s64.s32 	%rd25, %r78;
	add.s64 	%rd26, %rd24, %rd3;
	shl.b64 	%rd27, %rd26, 2;
	add.s64 	%rd28, %rd1, %rd27;
	ld.global.f32 	%f114, [%rd28];
	st.shared.f32 	[%r10], %f114;
	add.s64 	%rd29, %rd25, %rd4;
	shl.b64 	%rd30, %rd29, 2;
	add.s64 	%rd31, %rd2, %rd30;
	ld.global.f32 	%f115, [%rd31];
	st.shared.f32 	[%r11], %f115;
	bar.sync 	0;
	ld.shared.f32 	%f116, [%r9];
	ld.shared.f32 	%f117, [%r12];
	fma.rn.f32 	%f118, %f116, %f117, %f113;
	ld.shared.f32 	%f119, [%r9+4];
	ld.shared.f32 	%f120, [%r12+64];
	fma.rn.f32 	%f121, %f119, %f120, %f118;
	ld.shared.f32 	%f122, [%r9+8];
	ld.shared.f32 	%f123, [%r12+128];
	fma.rn.f32 	%f124, %f122, %f123, %f121;
	ld.shared.f32 	%f125, [%r9+12];
	ld.shared.f32 	%f126, [%r12+192];
	fma.rn.f32 	%f127, %f125, %f126, %f124;
	ld.shared.f32 	%f128, [%r9+16];
	ld.shared.f32 	%f129, [%r12+256];
	fma.rn.f32 	%f130, %f128, %f129, %f127;
	ld.shared.f32 	%f131, [%r9+20];
	ld.shared.f32 	%f132, [%r12+320];
	fma.rn.f32 	%f133, %f131, %f132, %f130;
	ld.shared.f32 	%f134, [%r9+24];
	ld.shared.f32 	%f135, [%r12+384];
	fma.rn.f32 	%f136, %f134, %f135, %f133;
	ld.shared.f32 	%f137, [%r9+28];
	ld.shared.f32 	%f138, [%r12+448];
	fma.rn.f32 	%f139, %f137, %f138, %f136;
	ld.shared.f32 	%f140, [%r9+32];
	ld.shared.f32 	%f141, [%r12+512];
	fma.rn.f32 	%f142, %f140, %f141, %f139;
	ld.shared.f32 	%f143, [%r9+36];
	ld.shared.f32 	%f144, [%r12+576];
	fma.rn.f32 	%f145, %f143, %f144, %f142;
	ld.shared.f32 	%f146, [%r9+40];
	ld.shared.f32 	%f147, [%r12+640];
	fma.rn.f32 	%f148, %f146, %f147, %f145;
	ld.shared.f32 	%f149, [%r9+44];
	ld.shared.f32 	%f150, [%r12+704];
	fma.rn.f32 	%f151, %f149, %f150, %f148;
	ld.shared.f32 	%f152, [%r9+48];
	ld.shared.f32 	%f153, [%r12+768];
	fma.rn.f32 	%f154, %f152, %f153, %f151;
	ld.shared.f32 	%f155, [%r9+52];
	ld.shared.f32 	%f156, [%r12+832];
	fma.rn.f32 	%f157, %f155, %f156, %f154;
	ld.shared.f32 	%f158, [%r9+56];
	ld.shared.f32 	%f159, [%r12+896];
	fma.rn.f32 	%f160, %f158, %f159, %f157;
	ld.shared.f32 	%f161, [%r9+60];
	ld.shared.f32 	%f162, [%r12+960];
	fma.rn.f32 	%f163, %f161, %f162, %f160;
	bar.sync 	0;
	cvt.s64.s32 	%rd32, %r63;
	cvt.s64.s32 	%rd33, %r77;
	add.s64 	%rd34, %rd32, %rd3;
	shl.b64 	%rd35, %rd34, 2;
	add.s64 	%rd36, %rd1, %rd35;
	ld.global.f32 	%f164, [%rd36];
	st.shared.f32 	[%r10], %f164;
	add.s64 	%rd37, %rd33, %rd4;
	shl.b64 	%rd38, %rd37, 2;
	add.s64 	%rd39, %rd2, %rd38;
	ld.global.f32 	%f165, [%rd39];
	st.shared.f32 	[%r11], %f165;
	bar.sync 	0;
	ld.shared.f32 	%f166, [%r9];
	ld.shared.f32 	%f167, [%r12];
	fma.rn.f32 	%f168, %f166, %f167, %f163;
	ld.shared.f32 	%f169, [%r9+4];
	ld.shared.f32 	%f170, [%r12+64];
	fma.rn.f32 	%f171, %f169, %f170, %f168;
	ld.shared.f32 	%f172, [%r9+8];
	ld.shared.f32 	%f173, [%r12+128];
	fma.rn.f32 	%f174, %f172, %f173, %f171;
	ld.shared.f32 	%f175, [%r9+12];
	ld.shared.f32 	%f176, [%r12+192];
	fma.rn.f32 	%f177, %f175, %f176, %f174;
	ld.shared.f32 	%f178, [%r9+16];
	ld.shared.f32 	%f179, [%r12+256];
	fma.rn.f32 	%f180, %f178, %f179, %f177;
	ld.shared.f32 	%f181, [%r9+20];
	ld.shared.f32 	%f182, [%r12+320];
	fma.rn.f32 	%f183, %f181, %f182, %f180;
	ld.shared.f32 	%f184, [%r9+24];
	ld.shared.f32 	%f185, [%r12+384];
	fma.rn.f32 	%f186, %f184, %f185, %f183;
	ld.shared.f32 	%f187, [%r9+28];
	ld.shared.f32 	%f188, [%r12+448];
	fma.rn.f32 	%f189, %f187, %f188, %f186;
	ld.shared.f32 	%f190, [%r9+32];
	ld.shared.f32 	%f191, [%r12+512];
	fma.rn.f32 	%f192, %f190, %f191, %f189;
	ld.shared.f32 	%f193, [%r9+36];
	ld.shared.f32 	%f194, [%r12+576];
	fma.rn.f32 	%f195, %f193, %f194, %f192;
	ld.shared.f32 	%f196, [%r9+40];
	ld.shared.f32 	%f197, [%r12+640];
	fma.rn.f32 	%f198, %f196, %f197, %f195;
	ld.shared.f32 	%f199, [%r9+44];
	ld.shared.f32 	%f200, [%r12+704];
	fma.rn.f32 	%f201, %f199, %f200, %f198;
	ld.shared.f32 	%f202, [%r9+48];
	ld.shared.f32 	%f203, [%r12+768];
	fma.rn.f32 	%f204, %f202, %f203, %f201;
	ld.shared.f32 	%f205, [%r9+52];
	ld.shared.f32 	%f206, [%r12+832];
	fma.rn.f32 	%f207, %f205, %f206, %f204;
	ld.shared.f32 	%f208, [%r9+56];
	ld.shared.f32 	%f209, [%r12+896];
	fma.rn.f32 	%f210, %f208, %f209, %f207;
	ld.shared.f32 	%f211, [%r9+60];
	ld.shared.f32 	%f212, [%r12+960];
	fma.rn.f32 	%f367, %f211, %f212, %f210;
	bar.sync 	0;
	add.s32 	%r81, %r81, 4;
	add.s32 	%r80, %r80, 64;
	shl.b32 	%r64, %r40, 6;
	add.s32 	%r79, %r79, %r64;
	add.s32 	%r78, %r78, %r64;
	add.s32 	%r77, %r77, %r64;
	add.s32 	%r76, %r76, %r64;
	setp.ne.s32 	%p4, %r81, 0;
	@%p4 bra 	$L__BB0_4;
$L__BB0_5:
	setp.eq.s32 	%p5, %r13, 0;
	@%p5 bra 	$L__BB0_10;
	setp.eq.s32 	%p6, %r13, 1;
	@%p6 bra 	$L__BB0_8;
	shl.b32 	%r65, %r83, 4;
	add.s32 	%r66, %r65, %r6;
	cvt.s64.s32 	%rd40, %r66;
	mad.lo.s32 	%r67, %r8, %r83, %r2;
	cvt.s64.s32 	%rd41, %r67;
	add.s64 	%rd42, %rd40, %rd3;
	shl.b64 	%rd43, %rd42, 2;
	add.s64 	%rd44, %rd1, %rd43;
	ld.global.f32 	%f214, [%rd44];
	st.shared.f32 	[%r10], %f214;
	add.s64 	%rd45, %rd41, %rd4;
	shl.b64 	%rd46, %rd45, 2;
	add.s64 	%rd47, %rd2, %rd46;
	ld.global.f32 	%f215, [%rd47];
	st.shared.f32 	[%r11], %f215;
	bar.sync 	0;
	ld.shared.f32 	%f216, [%r9];
	ld.shared.f32 	%f217, [%r12];
	fma.rn.f32 	%f218, %f216, %f217, %f367;
	ld.shared.f32 	%f219, [%r9+4];
	ld.shared.f32 	%f220, [%r12+64];
	fma.rn.f32 	%f221, %f219, %f220, %f218;
	ld.shared.f32 	%f222, [%r9+8];
	ld.shared.f32 	%f223, [%r12+128];
	fma.rn.f32 	%f224, %f222, %f223, %f221;
	ld.shared.f32 	%f225, [%r9+12];
	ld.shared.f32 	%f226, [%r12+192];
	fma.rn.f32 	%f227, %f225, %f226, %f224;
	ld.shared.f32 	%f228, [%r9+16];
	ld.shared.f32 	%f229, [%r12+256];
	fma.rn.f32 	%f230, %f228, %f229, %f227;
	ld.shared.f32 	%f231, [%r9+20];
	ld.shared.f32 	%f232, [%r12+320];
	fma.rn.f32 	%f233, %f231, %f232, %f230;
	ld.shared.f32 	%f234, [%r9+24];
	ld.shared.f32 	%f235, [%r12+384];
	fma.rn.f32 	%f236, %f234, %f235, %f233;
	ld.shared.f32 	%f237, [%r9+28];
	ld.shared.f32 	%f238, [%r12+448];
	fma.rn.f32 	%f239, %f237, %f238, %f236;
	ld.shared.f32 	%f240, [%r9+32];
	ld.shared.f32 	%f241, [%r12+512];
	fma.rn.f32 	%f242, %f240, %f241, %f239;
	ld.shared.f32 	%f243, [%r9+36];
	ld.shared.f32 	%f244, [%r12+576];
	fma.rn.f32 	%f245, %f243, %f244, %f242;
	ld.shared.f32 	%f246, [%r9+40];
	ld.shared.f32 	%f247, [%r12+640];
	fma.rn.f32 	%f248, %f246, %f247, %f245;
	ld.shared.f32 	%f249, [%r9+44];
	ld.shared.f32 	%f250, [%r12+704];
	fma.rn.f32 	%f251, %f249, %f250, %f248;
	ld.shared.f32 	%f252, [%r9+48];
	ld.shared.f32 	%f253, [%r12+768];
	fma.rn.f32 	%f254, %f252, %f253, %f251;
	ld.shared.f32 	%f255, [%r9+52];
	ld.shared.f32 	%f256, [%r12+832];
	fma.rn.f32 	%f257, %f255, %f256, %f254;
	ld.shared.f32 	%f258, [%r9+56];
	ld.shared.f32 	%f259, [%r12+896];
	fma.rn.f32 	%f260, %f258, %f259, %f257;
	ld.shared.f32 	%f261, [%r9+60];
	ld.shared.f32 	%f262, [%r12+960];
	fma.rn.f32 	%f263, %f261, %f262, %f260;
	bar.sync 	0;
	add.s32 	%r68, %r66, 16;
	cvt.s64.s32 	%rd48, %r68;
	add.s32 	%r69, %r67, %r8;
	cvt.s64.s32 	%rd49, %r69;
	add.s64 	%rd50, %rd48, %rd3;
	shl.b64 	%rd51, %rd50, 2;
	add.s64 	%rd52, %rd1, %rd51;
	ld.global.f32 	%f264, [%rd52];
	st.shared.f32 	[%r10], %f264;
	add.s64 	%rd53, %rd49, %rd4;
	shl.b64 	%rd54, %rd53, 2;
	add.s64 	%rd55, %rd2, %rd54;
	ld.global.f32 	%f265, [%rd55];
	st.shared.f32 	[%r11], %f265;
	bar.sync 	0;
	ld.shared.f32 	%f266, [%r9];
	ld.shared.f32 	%f267, [%r12];
	fma.rn.f32 	%f268, %f266, %f267, %f263;
	ld.shared.f32 	%f269, [%r9+4];
	ld.shared.f32 	%f270, [%r12+64];
	fma.rn.f32 	%f271, %f269, %f270, %f268;
	ld.shared.f32 	%f272, [%r9+8];
	ld.shared.f32 	%f273, [%r12+128];
	fma.rn.f32 	%f274, %f272, %f273, %f271;
	ld.shared.f32 	%f275, [%r9+12];
	ld.shared.f32 	%f276, [%r12+192];
	fma.rn.f32 	%f277, %f275, %f276, %f274;
	ld.shared.f32 	%f278, [%r9+16];
	ld.shared.f32 	%f279, [%r12+256];
	fma.rn.f32 	%f280, %f278, %f279, %f277;
	ld.shared.f32 	%f281, [%r9+20];
	ld.shared.f32 	%f282, [%r12+320];
	fma.rn.f32 	%f283, %f281, %f282, %f280;
	ld.shared.f32 	%f284, [%r9+24];
	ld.shared.f32 	%f285, [%r12+384];
	fma.rn.f32 	%f286, %f284, %f285, %f283;
	ld.shared.f32 	%f287, [%r9+28];
	ld.shared.f32 	%f288, [%r12+448];
	fma.rn.f32 	%f289, %f287, %f288, %f286;
	ld.shared.f32 	%f290, [%r9+32];
	ld.shared.f32 	%f291, [%r12+512];
	fma.rn.f32 	%f292, %f290, %f291, %f289;
	ld.shared.f32 	%f293, [%r9+36];
	ld.shared.f32 	%f294, [%r12+576];
	fma.rn.f32 	%f295, %f293, %f294, %f292;
	ld.shared.f32 	%f296, [%r9+40];
	ld.shared.f32 	%f297, [%r12+640];
	fma.rn.f32 	%f298, %f296, %f297, %f295;
	ld.shared.f32 	%f299, [%r9+44];
	ld.shared.f32 	%f300, [%r12+704];
	fma.rn.f32 	%f301, %f299, %f300, %f298;
	ld.shared.f32 	%f302, [%r9+48];
	ld.shared.f32 	%f303, [%r12+768];
	fma.rn.f32 	%f304, %f302, %f303, %f301;
	ld.shared.f32 	%f305, [%r9+52];
	ld.shared.f32 	%f306, [%r12+832];
	fma.rn.f32 	%f307, %f305, %f306, %f304;
	ld.shared.f32 	%f308, [%r9+56];
	ld.shared.f32 	%f309, [%r12+896];
	fma.rn.f32 	%f310, %f308, %f309, %f307;
	ld.shared.f32 	%f311, [%r9+60];
	ld.shared.f32 	%f312, [%r12+960];
	fma.rn.f32 	%f367, %f311, %f312, %f310;
	bar.sync 	0;
	add.s32 	%r83, %r83, 2;
$L__BB0_8:
	and.b32  	%r70, %r5, 1;
	setp.eq.b32 	%p7, %r70, 1;
	not.pred 	%p8, %p7;
	@%p8 bra 	$L__BB0_10;
	shl.b32 	%r71, %r83, 4;
	add.s32 	%r72, %r71, %r6;
	cvt.s64.s32 	%rd56, %r72;
	mad.lo.s32 	%r73, %r8, %r83, %r2;
	cvt.s64.s32 	%rd57, %r73;
	add.s64 	%rd58, %rd56, %rd3;
	shl.b64 	%rd59, %rd58, 2;
	add.s64 	%rd60, %rd1, %rd59;
	ld.global.f32 	%f313, [%rd60];
	st.shared.f32 	[%r10], %f313;
	add.s64 	%rd61, %rd57, %rd4;
	shl.b64 	%rd62, %rd61, 2;
	add.s64 	%rd63, %rd2, %rd62;
	ld.global.f32 	%f314, [%rd63];
	st.shared.f32 	[%r11], %f314;
	bar.sync 	0;
	ld.shared.f32 	%f315, [%r9];
	ld.shared.f32 	%f316, [%r12];
	fma.rn.f32 	%f317, %f315, %f316, %f367;
	ld.shared.f32 	%f318, [%r9+4];
	ld.shared.f32 	%f319, [%r12+64];
	fma.rn.f32 	%f320, %f318, %f319, %f317;
	ld.shared.f32 	%f321, [%r9+8];
	ld.shared.f32 	%f322, [%r12+128];
	fma.rn.f32 	%f323, %f321, %f322, %f320;
	ld.shared.f32 	%f324, [%r9+12];
	ld.shared.f32 	%f325, [%r12+192];
	fma.rn.f32 	%f326, %f324, %f325, %f323;
	ld.shared.f32 	%f327, [%r9+16];
	ld.shared.f32 	%f328, [%r12+256];
	fma.rn.f32 	%f329, %f327, %f328, %f326;
	ld.shared.f32 	%f330, [%r9+20];
	ld.shared.f32 	%f331, [%r12+320];
	fma.rn.f32 	%f332, %f330, %f331, %f329;
	ld.shared.f32 	%f333, [%r9+24];
	ld.shared.f32 	%f334, [%r12+384];
	fma.rn.f32 	%f335, %f333, %f334, %f332;
	ld.shared.f32 	%f336, [%r9+28];
	ld.shared.f32 	%f337, [%r12+448];
	fma.rn.f32 	%f338, %f336, %f337, %f335;
	ld.shared.f32 	%f339, [%r9+32];
	ld.shared.f32 	%f340, [%r12+512];
	fma.rn.f32 	%f341, %f339, %f340, %f338;
	ld.shared.f32 	%f342, [%r9+36];
	ld.shared.f32 	%f343, [%r12+576];
	fma.rn.f32 	%f344, %f342, %f343, %f341;
	ld.shared.f32 	%f345, [%r9+40];
	ld.shared.f32 	%f346, [%r12+640];
	fma.rn.f32 	%f347, %f345, %f346, %f344;
	ld.shared.f32 	%f348, [%r9+44];
	ld.shared.f32 	%f349, [%r12+704];
	fma.rn.f32 	%f350, %f348, %f349, %f347;
	ld.shared.f32 	%f351, [%r9+48];
	ld.shared.f32 	%f352, [%r12+768];
	fma.rn.f32 	%f353, %f351, %f352, %f350;
	ld.shared.f32 	%f354, [%r9+52];
	ld.shared.f32 	%f355, [%r12+832];
	fma.rn.f32 	%f356, %f354, %f355, %f353;
	ld.shared.f32 	%f357, [%r9+56];
	ld.shared.f32 	%f358, [%r12+896];
	fma.rn.f32 	%f359, %f357, %f358, %f356;
	ld.shared.f32 	%f360, [%r9+60];
	ld.shared.f32 	%f361, [%r12+960];
	fma.rn.f32 	%f367, %f360, %f361, %f359;
	bar.sync 	0;
$L__BB0_10:
	mad.lo.s32 	%r74, %r43, %r3, %r4;
	cvt.s64.s32 	%rd64, %r74;
	mad.lo.s32 	%r75, %r1, %r43, %r2;
	cvt.s64.s32 	%rd65, %r75;
	add.s64 	%rd66, %rd65, %rd64;
	cvta.to.global.u64 	%rd67, %rd7;
	shl.b64 	%rd68, %rd66, 2;
	add.s64 	%rd69, %rd67, %rd68;
	st.global.f32 	[%rd69], %f367;
$L__BB0_11:
	ret;

}


// ===== COMPILED SASS (sm_100) =====

	.target	sm_100

	.elftype	@"ET_EXEC"


//--------------------- .note.nv.tkinfo           --------------------------
	.section	.note.nv.tkinfo,"",@"SHT_NOTE"
	.sectionflags	@"SHF_NOTE_NV_TKINFO"
	.tkinfo
        /*0018*/ 	.word	0x00000002
        /*0030*/ 	.string	""
        /*0030*/ 	.string	"ptxas"
        /*0030*/ 	.string	"Cuda compilation tools, release 13.0, V13.0.88"
        /*0030*/ 	.string	"Build cuda_13.0.r13.0/compiler.36424714_0"
        /*0030*/ 	.string	"-arch sm_100 -m 64 "



//--------------------- .note.nv.cuinfo           --------------------------
	.section	.note.nv.cuinfo,"",@"SHT_NOTE"
	.sectionflags	@"SHF_NOTE_NV_CUINFO"
        /*0018*/ 	.short	0x0002
        /*001a*/ 	.short	0x0064
        /*001c*/ 	.short	0x0082
	.zero		2


//--------------------- .nv.info                  --------------------------
	.section	.nv.info,"",@"SHT_CUDA_INFO"
	.align	4


	//----- nvinfo : EIATTR_REGCOUNT
	.align		4
        /*0000*/ 	.byte	0x04, 0x2f
        /*0002*/ 	.short	(.L_1 - .L_0)
	.align		4
.L_0:
        /*0004*/ 	.word	index@(_Z12MatMulKernel6MatrixS_S_)
        /*0008*/ 	.word	0x00000020


	//----- nvinfo : EIATTR_FRAME_SIZE
	.align		4
.L_1:
        /*000c*/ 	.byte	0x04, 0x11
        /*000e*/ 	.short	(.L_3 - .L_2)
	.align		4
.L_2:
        /*0010*/ 	.word	index@(_Z12MatMulKernel6MatrixS_S_)
        /*0014*/ 	.word	0x00000000


	//----- nvinfo : EIATTR_MIN_STACK_SIZE
	.align		4
.L_3:
        /*0018*/ 	.byte	0x04, 0x12
        /*001a*/ 	.short	(.L_5 - .L_4)
	.align		4
.L_4:
        /*001c*/ 	.word	index@(_Z12MatMulKernel6MatrixS_S_)
        /*0020*/ 	.word	0x00000000
.L_5:


//--------------------- .nv.compat                --------------------------
	.section	.nv.compat,"",@"SHT_CUDA_COMPAT_INFO"
	.align	4
        /*0000*/ 	.byte	0x02, 0x09, 0x00, 0x00, 0x02, 0x02, 0x01, 0x00, 0x02, 0x05, 0x05, 0x00, 0x03, 0x07, 0x01, 0x01
        /*0010*/ 	.byte	0x02, 0x03, 0x00, 0x00, 0x02, 0x06, 0x01, 0x00, 0x04, 0x0b, 0x08, 0x00, 0x09, 0x00, 0x00, 0x00
        /*0020*/ 	.byte	0x00, 0x00, 0x00, 0x00


//--------------------- .nv.info._Z12MatMulKernel6MatrixS_S_ --------------------------
	.section	.nv.info._Z12MatMulKernel6MatrixS_S_,"",@"SHT_CUDA_INFO"
	.sectionflags	@""
	.align	4


	//----- nvinfo : EIATTR_CUDA_API_VERSION
	.align		4
        /*0000*/ 	.byte	0x04, 0x37
        /*0002*/ 	.short	(.L_7 - .L_6)
.L_6:
        /*0004*/ 	.word	0x00000082


	//----- nvinfo : EIATTR_KPARAM_INFO
	.align		4
.L_7:
        /*0008*/ 	.byte	0x04, 0x17
        /*000a*/ 	.short	(.L_9 - .L_8)
.L_8:
        /*000c*/ 	.word	0x00000000
        /*0010*/ 	.short	0x0002
        /*0012*/ 	.short	0x0030
        /*0014*/ 	.byte	0x00, 0xf0, 0x61, 0x00


	//----- nvinfo : EIATTR_KPARAM_INFO
	.align		4
.L_9:
        /*0018*/ 	.byte	0x04, 0x17
        /*001a*/ 	.short	(.L_11 - .L_10)
.L_10:
        /*001c*/ 	.word	0x00000000
        /*0020*/ 	.short	0x0001
        /*0022*/ 	.short	0x0018
        /*0024*/ 	.byte	0x00, 0xf0, 0x61, 0x00


	//----- nvinfo : EIATTR_KPARAM_INFO
	.align		4
.L_11:
        /*0028*/ 	.byte	0x04, 0x17
        /*002a*/ 	.short	(.L_13 - .L_12)
.L_12:
        /*002c*/ 	.word	0x00000000
        /*0030*/ 	.short	0x0000
        /*0032*/ 	.short	0x0000
        /*0034*/ 	.byte	0x00, 0xf0, 0x61, 0x00


	//----- nvinfo : EIATTR_SPARSE_MMA_MASK
	.align		4
.L_13:
        /*0038*/ 	.byte	0x03, 0x50
        /*003a*/ 	.short	0x0000


	//----- nvinfo : EIATTR_MAXREG_COUNT
	.align		4
        /*003c*/ 	.byte	0x03, 0x1b
        /*003e*/ 	.short	0x00ff


	//----- nvinfo : EIATTR_NUM_BARRIERS
	.align		4
        /*0040*/ 	.byte	0x02, 0x4c
        /*0042*/ 	.byte	0x01
	.zero		1


	//----- nvinfo : EIATTR_MERCURY_ISA_VERSION
	.align		4
        /*0044*/ 	.byte	0x03, 0x5f
        /*0046*/ 	.short	0x0101


	//----- nvinfo : EIATTR_VRC_CTA_INIT_COUNT
	.align		4
        /*0048*/ 	.byte	0x02, 0x4a
	.zero		1
	.zero		1


	//----- nvinfo : EIATTR_EXIT_INSTR_OFFSETS
	.align		4
        /*004c*/ 	.byte	0x04, 0x1c
        /*004e*/ 	.short	(.L_15 - .L_14)


	//   ....[0]....
.L_14:
        /*0050*/ 	.word	0x00000040


	//   ....[1]....
        /*0054*/ 	.word	0x00001c00


	//----- nvinfo : EIATTR_CBANK_PARAM_SIZE
	.align		4
.L_15:
        /*0058*/ 	.byte	0x03, 0x19
        /*005a*/ 	.short	0x0048


	//----- nvinfo : EIATTR_PARAM_CBANK
	.align		4
        /*005c*/ 	.byte	0x04, 0x0a
        /*005e*/ 	.short	(.L_17 - .L_16)
	.align		4
.L_16:
        /*0060*/ 	.word	index@(.nv.constant0._Z12MatMulKernel6MatrixS_S_)
        /*0064*/ 	.short	0x0380
        /*0066*/ 	.short	0x0048


	//----- nvinfo : EIATTR_SW_WAR
	.align		4
.L_17:
        /*0068*/ 	.byte	0x04, 0x36
        /*006a*/ 	.short	(.L_19 - .L_18)
.L_18:
        /*006c*/ 	.word	0x00000008
.L_19:


//--------------------- .nv.callgraph             --------------------------
	.section	.nv.callgraph,"",@"SHT_CUDA_CALLGRAPH"
	.align	4
	.sectionentsize	8
	.align		4
        /*0000*/ 	.word	0x00000000
	.align		4
        /*0004*/ 	.word	0xffffffff
	.align		4
        /*0008*/ 	.word	0x00000000
	.align		4
        /*000c*/ 	.word	0xfffffffe
	.align		4
        /*0010*/ 	.word	0x00000000
	.align		4
        /*0014*/ 	.word	0xfffffffd
	.align		4
        /*0018*/ 	.word	0x00000000
	.align		4
        /*001c*/ 	.word	0xfffffffc


//--------------------- .text._Z12MatMulKernel6MatrixS_S_ --------------------------
	.section	.text._Z12MatMulKernel6MatrixS_S_,"ax",@progbits
	.align	128
        .global         _Z12MatMulKernel6MatrixS_S_
        .type           _Z12MatMulKernel6MatrixS_S_,@function
        .size           _Z12MatMulKernel6MatrixS_S_,(.L_x_5 - _Z12MatMulKernel6MatrixS_S_)
        .other          _Z12MatMulKernel6MatrixS_S_,@"STO_CUDA_ENTRY STV_DEFAULT"
_Z12MatMulKernel6MatrixS_S_:
.text._Z12MatMulKernel6MatrixS_S_:
[----:B------:R-:W-:Y:S01]  /*0000*/  LDC R1, c[0x0][0x37c] ;  /* 0x0000df00ff017b82 */ /* 0x000fe20000000800 */
[----:B------:R-:W0:Y:S01]  /*0010*/  S2R R9, SR_TID.Y ;  /* 0x0000000000097919 */ /* 0x000e220000002200 */
[----:B------:R-:W0:Y:S02]  /*0020*/  S2R R6, SR_TID.X ;  /* 0x0000000000067919 */ /* 0x000e240000002100 */
[----:B0-----:R-:W-:-:S13]  /*0030*/  LOP3.LUT P0, RZ, R9, 0x3f0, R6, 0xc8, !PT ;  /* 0x000003f009ff7812 */ /* 0x001fda000780c806 */
[----:B------:R-:W-:Y:S05]  /*0040*/  @P0 EXIT ;  /* 0x000000000000094d */ /* 0x000fea0003800000 */
[----:B------:R-:W0:Y:S01]  /*0050*/  S2R R17, SR_CTAID.X ;  /* 0x0000000000117919 */ /* 0x000e220000002500 */
[----:B------:R-:W1:Y:S01]  /*0060*/  LDCU UR6, c[0x0][0x380] ;  /* 0x00007000ff0677ac */ /* 0x000e620008000800 */
[----:B------:R-:W2:Y:S01]  /*0070*/  S2UR UR4, SR_CTAID.Y ;  /* 0x00000000000479c3 */ /* 0x000ea20000002600 */
[----:B------:R-:W-:Y:S01]  /*0080*/  HFMA2 R25, -RZ, RZ, 0, 0 ;  /* 0x00000000ff197431 */ /* 0x000fe200000001ff */
[----:B------:R-:W3:Y:S01]  /*0090*/  LDCU.64 UR12, c[0x0][0x358] ;  /* 0x00006b00ff0c77ac */ /* 0x000ee20008000a00 */
[----:B-1----:R-:W-:Y:S02]  /*00a0*/  UISETP.GE.AND UP0, UPT, UR6, 0x10, UPT ;  /* 0x000000100600788c */ /* 0x002fe4000bf06270 */
[----:B------:R-:W-:-:S04]  /*00b0*/  USHF.R.S32.HI UR5, URZ, 0x1f, UR6 ;  /* 0x0000001fff057899 */ /* 0x000fc80008011406 */
[----:B------:R-:W-:Y:S02]  /*00c0*/  ULEA.HI UR5, UR5, UR6, URZ, 0x4 ;  /* 0x0000000605057291 */ /* 0x000fe4000f8f20ff */
[----:B--2---:R-:W-:Y:S01]  /*00d0*/  USHF.L.U32 UR4, UR4, 0x4, URZ ;  /* 0x0000000404047899 */ /* 0x004fe200080006ff */
[----:B0-----:R-:W-:Y:S01]  /*00e0*/  SHF.L.U32 R17, R17, 0x4, RZ ;  /* 0x0000000411117819 */ /* 0x001fe200000006ff */
[----:B---3--:R-:W-:Y:S10]  /*00f0*/  BRA.U !UP0, `(.L_x_0) ;  /* 0x0000001908907547 */ /* 0x008ff4000b800000 */
[----:B------:R-:W0:Y:S01]  /*0100*/  S2UR UR8, SR_CgaCtaId ;  /* 0x00000000000879c3 */ /* 0x000e220000008800 */
[----:B------:R-:W1:Y:S01]  /*0110*/  LDCU UR11, c[0x0][0x388] ;  /* 0x00007100ff0b77ac */ /* 0x000e620008000800 */
[----:B------:R-:W-:Y:S02]  /*0120*/  MOV R25, RZ ;  /* 0x000000ff00197202 */ /* 0x000fe40000000f00 */
[----:B------:R-:W-:Y:S01]  /*0130*/  MOV R20, RZ ;  /* 0x000000ff00147202 */ /* 0x000fe20000000f00 */
[----:B------:R-:W-:Y:S01]  /*0140*/  USHF.R.S32.HI UR5, URZ, 0x4, UR5 ;  /* 0x00000004ff057899 */ /* 0x000fe20008011405 */
[----:B------:R-:W-:Y:S02]  /*0150*/  UMOV UR7, 0x400 ;  /* 0x0000040000077882 */ /* 0x000fe40000000000 */
[----:B------:R-:W2:Y:S01]  /*0160*/  LDC R18, c[0x0][0x3a0] ;  /* 0x0000e800ff127b82 */ /* 0x000ea20000000800 */
[----:B------:R-:W-:-:S04]  /*0170*/  UIADD3 UR10, UPT, UPT, UR5, -0x1, URZ ;  /* 0xffffffff050a7890 */ /* 0x000fc8000fffe0ff */
[----:B------:R-:W-:Y:S01]  /*0180*/  UISETP.GE.U32.AND UP0, UPT, UR10, 0x3, UPT ;  /* 0x000000030a00788c */ /* 0x000fe2000bf06070 */
[----:B-1----:R-:W-:Y:S01]  /*0190*/  IMAD R16, R9, UR11, R6 ;  /* 0x0000000b09107c24 */ /* 0x002fe2000f8e0206 */
[----:B------:R-:W-:Y:S02]  /*01a0*/  UIMAD UR6, UR4, UR11, URZ ;  /* 0x0000000b040672a4 */ /* 0x000fe4000f8e02ff */
[----:B0-----:R-:W-:Y:S02]  /*01b0*/  ULEA UR9, UR8, UR7, 0x18 ;  /* 0x0000000708097291 */ /* 0x001fe4000f8ec0ff */
[----:B------:R-:W-:Y:S01]  /*01c0*/  SHF.R.S32.HI R2, RZ, 0x1f, R16 ;  /* 0x0000001fff027819 */ /* 0x000fe20000011410 */
[----:B------:R-:W-:-:S04]  /*01d0*/  UIADD3 UR7, UPT, UPT, UR7, 0x400, URZ ;  /* 0x0000040007077890 */ /* 0x000fc8000fffe0ff */
[----:B------:R-:W-:Y:S01]  /*01e0*/  ULEA UR7, UR8, UR7, 0x18 ;  /* 0x0000000708077291 */ /* 0x000fe2000f8ec0ff */
[C---:B------:R-:W-:Y:S01]  /*01f0*/  LEA R7, R9.reuse, UR9, 0x6 ;  /* 0x0000000909077c11 */ /* 0x040fe2000f8e30ff */
[----:B--2---:R-:W-:Y:S01]  /*0200*/  IMAD R5, R9, R18, R6 ;  /* 0x0000001209057224 */ /* 0x004fe200078e0206 */
[----:B------:R-:W-:-:S03]  /*0210*/  SHF.L.U32 R26, R18, 0x4, RZ ;  /* 0x00000004121a7819 */ /* 0x000fc600000006ff */
[C---:B------:R-:W-:Y:S02]  /*0220*/  LEA R0, R6.reuse, UR7, 0x2 ;  /* 0x0000000706007c11 */ /* 0x040fe4000f8e10ff */
[----:B------:R-:W-:Y:S02]  /*0230*/  SHF.R.S32.HI R3, RZ, 0x1f, R5 ;  /* 0x0000001fff037819 */ /* 0x000fe40000011405 */
[----:B------:R-:W-:Y:S02]  /*0240*/  LEA R6, R6, R7, 0x2 ;  /* 0x0000000706067211 */ /* 0x000fe400078e10ff */
[----:B------:R-:W-:Y:S01]  /*0250*/  LEA R4, R9, R0, 0x6 ;  /* 0x0000000009047211 */ /* 0x000fe200078e30ff */
[----:B------:R-:W-:Y:S06]  /*0260*/  BRA.U !UP0, `(.L_x_1) ;  /* 0x0000000d08807547 */ /* 0x000fec000b800000 */
[----:B------:R-:W-:Y:S01]  /*0270*/  UIADD3 UR6, UPT, UPT, UR6, 0x20, URZ ;  /* 0x0000002006067890 */ /* 0x000fe2000fffe0ff */
[----:B------:R-:W-:Y:S01]  /*0280*/  IADD3 R26, PT, PT, R17, R26, RZ ;  /* 0x0000001a111a7210 */ /* 0x000fe20007ffe0ff */
[----:B------:R-:W-:Y:S01]  /*0290*/  ULOP3.LUT UR7, UR5, 0x7fffffc, URZ, 0xc0, !UPT ;  /* 0x07fffffc05077892 */ /* 0x000fe2000f8ec0ff */
[CC--:B------:R-:W-:Y:S01]  /*02a0*/  LEA R24, R18.reuse, R17.reuse, 0x5 ;  /* 0x0000001112187211 */ /* 0x0c0fe200078e28ff */
[----:B------:R-:W-:Y:S01]  /*02b0*/  IMAD R22, R18, 0x30, R17 ;  /* 0x0000003012167824 */ /* 0x000fe200078e0211 */
[----:B------:R-:W-:Y:S01]  /*02c0*/  MOV R25, RZ ;  /* 0x000000ff00197202 */ /* 0x000fe20000000f00 */
[----:B------:R-:W0:Y:S01]  /*02d0*/  LDCU.64 UR10, c[0x0][0x3a8] ;  /* 0x00007500ff0a77ac */ /* 0x000e220008000a00 */
[----:B------:R-:W-:Y:S02]  /*02e0*/  MOV R20, R17 ;  /* 0x0000001100147202 */ /* 0x000fe40000000f00 */
[----:B------:R-:W-:Y:S01]  /*02f0*/  MOV R19, UR6 ;  /* 0x0000000600137c02 */ /* 0x000fe20008000f00 */
[----:B------:R-:W1:Y:S01]  /*0300*/  LDCU.64 UR8, c[0x0][0x390] ;  /* 0x00007200ff0877ac */ /* 0x000e620008000a00 */
[----:B------:R-:W-:-:S12]  /*0310*/  UIADD3 UR7, UPT, UPT, -UR7, URZ, URZ ;  /* 0x000000ff07077290 */ /* 0x000fd8000fffe1ff */
.L_x_2:
[----:B------:R-:W-:Y:S02]  /*0320*/  IADD3 R9, PT, PT, R19, -0x20, RZ ;  /* 0xffffffe013097810 */ /* 0x000fe40007ffe0ff */
[----:B------:R-:W-:Y:S02]  /*0330*/  IADD3 R11, P0, PT, R5, R20, RZ ;  /* 0x00000014050b7210 */ /* 0x000fe40007f1e0ff */
[----:B------:R-:W-:Y:S02]  /*0340*/  IADD3 R13, P1, PT, R16, R9, RZ ;  /* 0x00000009100d7210 */ /* 0x000fe40007f3e0ff */
[----:B------:R-:W-:Y:S02]  /*0350*/  LEA.HI.X.SX32 R12, R20, R3, 0x1, P0 ;  /* 0x00000003140c7211 */ /* 0x000fe400000f0eff */
[----:B0-----:R-:W-:Y:S02]  /*0360*/  LEA R8, P0, R11, UR10, 0x2 ;  /* 0x0000000a0b087c11 */ /* 0x001fe4000f8010ff */
[----:B------:R-:W-:-:S02]  /*0370*/  LEA.HI.X.SX32 R14, R9, R2, 0x1, P1 ;  /* 0x00000002090e7211 */ /* 0x000fc400008f0eff */
[----:B-1----:R-:W-:Y:S02]  /*0380*/  LEA R10, P1, R13, UR8, 0x2 ;  /* 0x000000080d0a7c11 */ /* 0x002fe4000f8210ff */
[----:B------:R-:W-:Y:S02]  /*0390*/  LEA.HI.X R9, R11, UR11, R12, 0x2, P0 ;  /* 0x0000000b0b097c11 */ /* 0x000fe400080f140c */
[----:B------:R-:W-:-:S03]  /*03a0*/  LEA.HI.X R11, R13, UR9, R14, 0x2, P1 ;  /* 0x000000090d0b7c11 */ /* 0x000fc600088f140e */
[----:B------:R-:W2:Y:S04]  /*03b0*/  LDG.E R23, desc[UR12][R8.64] ;  /* 0x0000000c08177981 */ /* 0x000ea8000c1e1900 */
[----:B------:R-:W3:Y:S04]  /*03c0*/  LDG.E R11, desc[UR12][R10.64] ;  /* 0x0000000c0a0b7981 */ /* 0x000ee8000c1e1900 */
[----:B---3--:R-:W-:Y:S04]  /*03d0*/  STS [R6], R11 ;  /* 0x0000000b06007388 */ /* 0x008fe80000000800 */
[----:B--2---:R-:W-:Y:S01]  /*03e0*/  STS [R4], R23 ;  /* 0x0000001704007388 */ /* 0x004fe20000000800 */
[----:B------:R-:W-:Y:S06]  /*03f0*/  BAR.SYNC.DEFER_BLOCKING 0x0 ;  /* 0x0000000000007b1d */ /* 0x000fec0000010000 */
[----:B------:R-:W-:Y:S04]  /*0400*/  LDS R27, [R0] ;  /* 0x00000000001b7984 */ /* 0x000fe80000000800 */
[----:B------:R-:W0:Y:S04]  /*0410*/  LDS.128 R12, [R7] ;  /* 0x00000000070c7984 */ /* 0x000e280000000c00 */
[----:B------:R-:W1:Y:S04]  /*0420*/  LDS R29, [R0+0x40] ;  /* 0x00004000001d7984 */ /* 0x000e680000000800 */
[----:B------:R-:W2:Y:S04]  /*0430*/  LDS R21, [R0+0x80] ;  /* 0x0000800000157984 */ /* 0x000ea80000000800 */
[----:B------:R-:W-:Y:S04]  /*0440*/  LDS.128 R8, [R7+0x10] ;  /* 0x0000100007087984 */ /* 0x000fe80000000c00 */
[----:B------:R-:W-:Y:S01]  /*0450*/  LDS R23, [R0+0x200] ;  /* 0x0002000000177984 */ /* 0x000fe20000000800 */
[----:B0-----:R-:W-:-:S03]  /*0460*/  FFMA R28, R12, R27, R25 ;  /* 0x0000001b0c1c7223 */ /* 0x001fc60000000019 */
[----:B------:R-:W0:Y:S04]  /*0470*/  LDS R12, [R0+0xc0] ;  /* 0x0000c000000c7984 */ /* 0x000e280000000800 */
[----:B------:R-:W3:Y:S01]  /*0480*/  LDS R25, [R0+0x100] ;  /* 0x0001000000197984 */ /* 0x000ee20000000800 */
[----:B-1----:R-:W-:-:S03]  /*0490*/  FFMA R13, R29, R13, R28 ;  /* 0x0000000d1d0d7223 */ /* 0x002fc6000000001c */
[----:B------:R-:W1:Y:S01]  /*04a0*/  LDS R28, [R0+0x140] ;  /* 0x00014000001c7984 */ /* 0x000e620000000800 */
[----:B--2---:R-:W-:-:S03]  /*04b0*/  FFMA R13, R21, R14, R13 ;  /* 0x0000000e150d7223 */ /* 0x004fc6000000000d */
[----:B------:R-:W2:Y:S01]  /*04c0*/  LDS R21, [R0+0x180] ;  /* 0x0001800000157984 */ /* 0x000ea20000000800 */
[----:B0-----:R-:W-:-:S04]  /*04d0*/  FFMA R13, R12, R15, R13 ;  /* 0x0000000f0c0d7223 */ /* 0x001fc8000000000d */
[----:B---3--:R-:W-:Y:S02]  /*04e0*/  FFMA R13, R8, R25, R13 ;  /* 0x00000019080d7223 */ /* 0x008fe4000000000d */
[----:B------:R-:W0:Y:S02]  /*04f0*/  LDS R8, [R0+0x1c0] ;  /* 0x0001c00000087984 */ /* 0x000e240000000800 */
[----:B-1----:R-:W-:Y:S02]  /*0500*/  FFMA R9, R28, R9, R13 ;  /* 0x000000091c097223 */ /* 0x002fe4000000000d */
[----:B------:R-:W1:Y:S04]  /*0510*/  LDS.128 R12, [R7+0x20] ;  /* 0x00002000070c7984 */ /* 0x000e680000000c00 */
[----:B------:R-:W3:Y:S01]  /*0520*/  LDS R28, [R0+0x240] ;  /* 0x00024000001c7984 */ /* 0x000ee20000000800 */
[----:B--2---:R-:W-:-:S03]  /*0530*/  FFMA R9, R21, R10, R9 ;  /* 0x0000000a15097223 */ /* 0x004fc60000000009 */
[----:B------:R-:W2:Y:S04]  /*0540*/  LDS R21, [R0+0x280] ;  /* 0x0002800000157984 */ /* 0x000ea80000000800 */
[----:B------:R-:W-:Y:S01]  /*0550*/  LDS R25, [R0+0x340] ;  /* 0x0003400000197984 */ /* 0x000fe20000000800 */
[----:B0-----:R-:W-:-:S04]  /*0560*/  FFMA R9, R8, R11, R9 ;  /* 0x0000000b08097223 */ /* 0x001fc80000000009 */
[----:B-1----:R-:W-:Y:S02]  /*0570*/  FFMA R9, R12, R23, R9 ;  /* 0x000000170c097223 */ /* 0x002fe40000000009 */
[----:B------:R-:W0:Y:S02]  /*0580*/  LDS R12, [R0+0x2c0] ;  /* 0x0002c000000c7984 */ /* 0x000e240000000800 */
[----:B---3--:R-:W-:Y:S02]  /*0590*/  FFMA R28, R28, R13, R9 ;  /* 0x0000000d1c1c7223 */ /* 0x008fe40000000009 */
[----:B------:R-:W-:Y:S04]  /*05a0*/  LDS R13, [R0+0x300] ;  /* 0x00030000000d7984 */ /* 0x000fe80000000800 */
[----:B------:R-:W1:Y:S01]  /*05b0*/  LDS.128 R8, [R7+0x30] ;  /* 0x0000300007087984 */ /* 0x000e620000000c00 */
[----:B--2---:R-:W-:Y:S01]  /*05c0*/  FFMA R21, R21, R14, R28 ;  /* 0x0000000e15157223 */ /* 0x004fe2000000001c */
[----:B------:R-:W-:-:S04]  /*05d0*/  IADD3 R23, PT, PT, R19, -0x10, RZ ;  /* 0xfffffff013177810 */ /* 0x000fc80007ffe0ff */
[----:B------:R-:W-:-:S04]  /*05e0*/  IADD3 R14, P0, PT, R16, R23, RZ ;  /* 0x00000017100e7210 */ /* 0x000fc80007f1e0ff */
[----:B------:R-:W-:Y:S02]  /*05f0*/  LEA.HI.X.SX32 R23, R23, R2, 0x1, P0 ;  /* 0x0000000217177211 */ /* 0x000fe400000f0eff */
[----:B------:R-:W-:-:S04]  /*0600*/  LEA R28, P0, R14, UR8, 0x2 ;  /* 0x000000080e1c7c11 */ /* 0x000fc8000f8010ff */
[----:B------:R-:W-:Y:S01]  /*0610*/  LEA.HI.X R29, R14, UR9, R23, 0x2, P0 ;  /* 0x000000090e1d7c11 */ /* 0x000fe200080f1417 */
[----:B0-----:R-:W-:Y:S02]  /*0620*/  FFMA R15, R12, R15, R21 ;  /* 0x0000000f0c0f7223 */ /* 0x001fe40000000015 */
[----:B------:R-:W0:Y:S02]  /*0630*/  LDS R21, [R0+0x380] ;  /* 0x0003800000157984 */ /* 0x000e240000000800 */
[----:B-1----:R-:W-:Y:S02]  /*0640*/  FFMA R15, R8, R13, R15 ;  /* 0x0000000d080f7223 */ /* 0x002fe4000000000f */
[----:B------:R-:W1:Y:S01]  /*0650*/  LDS R8, [R0+0x3c0] ;  /* 0x0003c00000087984 */ /* 0x000e620000000800 */
[----:B------:R-:W-:Y:S01]  /*0660*/  BAR.SYNC.DEFER_BLOCKING 0x0 ;  /* 0x0000000000007b1d */ /* 0x000fe20000010000 */
[----:B------:R-:W-:-:S04]  /*0670*/  IADD3 R14, P0, PT, R5, R26, RZ ;  /* 0x0000001a050e7210 */ /* 0x000fc80007f1e0ff */
[----:B------:R-:W-:Y:S02]  /*0680*/  LEA.HI.X.SX32 R13, R26, R3, 0x1, P0 ;  /* 0x000000031a0d7211 */ /* 0x000fe400000f0eff */
[----:B------:R-:W-:-:S04]  /*0690*/  LEA R12, P0, R14, UR10, 0x2 ;  /* 0x0000000a0e0c7c11 */ /* 0x000fc8000f8010ff */
[----:B------:R-:W-:Y:S01]  /*06a0*/  LEA.HI.X R13, R14, UR11, R13, 0x2, P0 ;  /* 0x0000000b0e0d7c11 */ /* 0x000fe200080f140d */
[----:B------:R-:W2:Y:S04]  /*06b0*/  LDG.E R29, desc[UR12][R28.64] ;  /* 0x0000000c1c1d7981 */ /* 0x000ea8000c1e1900 */
[----:B------:R-:W3:Y:S01]  /*06c0*/  LDG.E R27, desc[UR12][R12.64] ;  /* 0x0000000c0c1b7981 */ /* 0x000ee2000c1e1900 */
[----:B------:R-:W-:-:S04]  /*06d0*/  FFMA R9, R25, R9, R15 ;  /* 0x0000000919097223 */ /* 0x000fc8000000000f */
[----:B0-----:R-:W-:-:S04]  /*06e0*/  FFMA R9, R21, R10, R9 ;  /* 0x0000000a15097223 */ /* 0x001fc80000000009 */
[----:B-1----:R-:W-:Y:S01]  /*06f0*/  FFMA R9, R8, R11, R9 ;  /* 0x0000000b08097223 */ /* 0x002fe20000000009 */
[----:B--2---:R-:W-:Y:S04]  /*0700*/  STS [R6], R29 ;  /* 0x0000001d06007388 */ /* 0x004fe80000000800 */
[----:B---3--:R-:W-:Y:S01]  /*0710*/  STS [R4], R27 ;  /* 0x0000001b04007388 */ /* 0x008fe20000000800 */
[----:B------:R-:W-:Y:S06]  /*0720*/  BAR.SYNC.DEFER_BLOCKING 0x0 ;  /* 0x0000000000007b1d */ /* 0x000fec0000010000 */
[----:B------:R-:W-:Y:S04]  /*0730*/  LDS R23, [R0] ;  /* 0x0000000000177984 */ /* 0x000fe80000000800 */
[----:B------:R-:W0:Y:S04]  /*0740*/  LDS.128 R12, [R7] ;  /* 0x00000000070c7984 */ /* 0x000e280000000c00 */
[----:B------:R-:W1:Y:S04]  /*0750*/  LDS R28, [R0+0x40] ;  /* 0x00004000001c7984 */ /* 0x000e680000000800 */
[----:B------:R-:W2:Y:S04]  /*0760*/  LDS R21, [R0+0x80] ;  /* 0x0000800000157984 */ /* 0x000ea80000000800 */
[----:B------:R-:W-:Y:S01]  /*0770*/  LDS R25, [R0+0x340] ;  /* 0x0003400000197984 */ /* 0x000fe20000000800 */
[----:B0-----:R-:W-:-:S03]  /*0780*/  FFMA R9, R12, R23, R9 ;  /* 0x000000170c097223 */ /* 0x001fc60000000009 */
[----:B------:R-:W0:Y:S01]  /*0790*/  LDS R12, [R0+0xc0] ;  /* 0x0000c000000c7984 */ /* 0x000e220000000800 */
[----:B-1----:R-:W-:-:S03]  /*07a0*/  FFMA R13, R28, R13, R9 ;  /* 0x0000000d1c0d7223 */ /* 0x002fc60000000009 */
[----:B------:R-:W-:Y:S04]  /*07b0*/  LDS R23, [R0+0x100] ;  /* 0x0001000000177984 */ /* 0x000fe80000000800 */
[----:B------:R-:W1:Y:S04]  /*07c0*/  LDS.128 R8, [R7+0x10] ;  /* 0x0000100007087984 */ /* 0x000e680000000c00 */
[----:B------:R-:W3:Y:S01]  /*07d0*/  LDS R28, [R0+0x140] ;  /* 0x00014000001c7984 */ /* 0x000ee20000000800 */
[----:B--2---:R-:W-:-:S03]  /*07e0*/  FFMA R13, R21, R14, R13 ;  /* 0x0000000e150d7223 */ /* 0x004fc6000000000d */
[----:B------:R-:W2:Y:S01]  /*07f0*/  LDS R21, [R0+0x180] ;  /* 0x0001800000157984 */ /* 0x000ea20000000800 */
[----:B0-----:R-:W-:-:S04]  /*0800*/  FFMA R13, R12, R15, R13 ;  /* 0x0000000f0c0d7223 */ /* 0x001fc8000000000d */
[----:B-1----:R-:W-:Y:S02]  /*0810*/  FFMA R13, R8, R23, R13 ;  /* 0x00000017080d7223 */ /* 0x002fe4000000000d */
[----:B------:R-:W0:Y:S02]  /*0820*/  LDS R8, [R0+0x1c0] ;  /* 0x0001c00000087984 */ /* 0x000e240000000800 */
[----:B---3--:R-:W-:Y:S02]  /*0830*/  FFMA R9, R28, R9, R13 ;  /* 0x000000091c097223 */ /* 0x008fe4000000000d */
        /* <DEDUP_REMOVED lines=10> */
[----:B------:R-:W1:Y:S01]  /*08e0*/  LDS.128 R8, [R7+0x30] ;  /* 0x0000300007087984 */ /* 0x000e620000000c00 */
[----:B--2---:R-:W-:Y:S01]  /*08f0*/  FFMA R21, R21, R14, R28 ;  /* 0x0000000e15157223 */ /* 0x004fe2000000001c */
[----:B------:R-:W-:-:S04]  /*0900*/  IADD3 R14, P0, PT, R16, R19, RZ ;  /* 0x00000013100e7210 */ /* 0x000fc80007f1e0ff */
[----:B------:R-:W-:Y:S02]  /*0910*/  LEA.HI.X.SX32 R23, R19, R2, 0x1, P0 ;  /* 0x0000000213177211 */ /* 0x000fe400000f0eff */
[----:B------:R-:W-:-:S04]  /*0920*/  LEA R28, P0, R14, UR8, 0x2 ;  /* 0x000000080e1c7c11 */ /* 0x000fc8000f8010ff */
[----:B------:R-:W-:Y:S02]  /*0930*/  LEA.HI.X R29, R14, UR9, R23, 0x2, P0 ;  /* 0x000000090e1d7c11 */ /* 0x000fe400080f1417 */
[----:B------:R-:W-:Y:S01]  /*0940*/  IADD3 R14, P0, PT, R5, R24, RZ ;  /* 0x00000018050e7210 */ /* 0x000fe20007f1e0ff */
[----:B0-----:R-:W-:Y:S02]  /*0950*/  FFMA R15, R12, R15, R21 ;  /* 0x0000000f0c0f7223 */ /* 0x001fe40000000015 */
[----:B------:R-:W0:Y:S02]  /*0960*/  LDS R21, [R0+0x380] ;  /* 0x0003800000157984 */ /* 0x000e240000000800 */
[----:B-1----:R-:W-:Y:S02]  /*0970*/  FFMA R15, R8, R13, R15 ;  /* 0x0000000d080f7223 */ /* 0x002fe4000000000f */
[----:B------:R-:W1:Y:S01]  /*0980*/  LDS R8, [R0+0x3c0] ;  /* 0x0003c00000087984 */ /* 0x000e620000000800 */
[----:B------:R-:W-:Y:S01]  /*0990*/  BAR.SYNC.DEFER_BLOCKING 0x0 ;  /* 0x0000000000007b1d */ /* 0x000fe20000010000 */
[----:B------:R-:W-:-:S02]  /*09a0*/  LEA.HI.X.SX32 R13, R24, R3, 0x1, P0 ;  /* 0x00000003180d7211 */ /* 0x000fc400000f0eff */
        /* <DEDUP_REMOVED lines=39> */
[----:B------:R-:W-:-:S04]  /*0c20*/  IADD3 R21, PT, PT, R19, 0x10, RZ ;  /* 0x0000001013157810 */ /* 0x000fc80007ffe0ff */
[----:B------:R-:W-:-:S04]  /*0c30*/  IADD3 R14, P0, PT, R16, R21, RZ ;  /* 0x00000015100e7210 */ /* 0x000fc80007f1e0ff */
[----:B------:R-:W-:Y:S02]  /*0c40*/  LEA.HI.X.SX32 R21, R21, R2, 0x1, P0 ;  /* 0x0000000215157211 */ /* 0x000fe400000f0eff */
[----:B------:R-:W-:-:S04]  /*0c50*/  LEA R28, P0, R14, UR8, 0x2 ;  /* 0x000000080e1c7c11 */ /* 0x000fc8000f8010ff */
[----:B------:R-:W-:Y:S02]  /*0c60*/  LEA.HI.X R29, R14, UR9, R21, 0x2, P0 ;  /* 0x000000090e1d7c11 */ /* 0x000fe400080f1415 */
[----:B------:R-:W2:Y:S01]  /*0c70*/  LDS R21, [R0+0x380] ;  /* 0x0003800000157984 */ /* 0x000ea20000000800 */
[----:B0-----:R-:W-:-:S04]  /*0c80*/  FFMA R15, R12, R15, R23 ;  /* 0x0000000f0c0f7223 */ /* 0x001fc80000000017 */
[----:B-1----:R-:W-:Y:S02]  /*0c90*/  FFMA R15, R8, R13, R15 ;  /* 0x0000000d080f7223 */ /* 0x002fe4000000000f */
[----:B------:R-:W0:Y:S01]  /*0ca0*/  LDS R8, [R0+0x3c0] ;  /* 0x0003c00000087984 */ /* 0x000e220000000800 */
[----:B------:R-:W-:Y:S01]  /*0cb0*/  BAR.SYNC.DEFER_BLOCKING 0x0 ;  /* 0x0000000000007b1d */ /* 0x000fe20000010000 */
[----:B------:R-:W-:-:S04]  /*0cc0*/  IADD3 R14, P0, PT, R5, R22, RZ ;  /* 0x00000016050e7210 */ /* 0x000fc80007f1e0ff */
[----:B------:R-:W-:Y:S02]  /*0cd0*/  LEA.HI.X.SX32 R13, R22, R3, 0x1, P0 ;  /* 0x00000003160d7211 */ /* 0x000fe400000f0eff */
[----:B------:R-:W-:-:S04]  /*0ce0*/  LEA R12, P0, R14, UR10, 0x2 ;  /* 0x0000000a0e0c7c11 */ /* 0x000fc8000f8010ff */
[----:B------:R-:W-:Y:S01]  /*0cf0*/  LEA.HI.X R13, R14, UR11, R13, 0x2, P0 ;  /* 0x0000000b0e0d7c11 */ /* 0x000fe200080f140d */
[----:B------:R-:W3:Y:S04]  /*0d00*/  LDG.E R29, desc[UR12][R28.64] ;  /* 0x0000000c1c1d7981 */ /* 0x000ee8000c1e1900 */
[----:B------:R-:W4:Y:S01]  /*0d10*/  LDG.E R27, desc[UR12][R12.64] ;  /* 0x0000000c0c1b7981 */ /* 0x000f22000c1e1900 */
[----:B------:R-:W-:-:S04]  /*0d20*/  FFMA R9, R25, R9, R15 ;  /* 0x0000000919097223 */ /* 0x000fc8000000000f */
[----:B--2---:R-:W-:-:S04]  /*0d30*/  FFMA R9, R21, R10, R9 ;  /* 0x0000000a15097223 */ /* 0x004fc80000000009 */
[----:B0-----:R-:W-:Y:S01]  /*0d40*/  FFMA R9, R8, R11, R9 ;  /* 0x0000000b08097223 */ /* 0x001fe20000000009 */
[----:B------:R-:W-:-:S04]  /*0d50*/  UIADD3 UR7, UPT, UPT, UR7, 0x4, URZ ;  /* 0x0000000407077890 */ /* 0x000fc8000fffe0ff */
[----:B------:R-:W-:Y:S01]  /*0d60*/  UISETP.NE.AND UP0, UPT, UR7, URZ, UPT ;  /* 0x000000ff0700728c */ /* 0x000fe2000bf05270 */
[C---:B------:R-:W-:Y:S02]  /*0d70*/  LEA R20, R18.reuse, R20, 0x6 ;  /* 0x0000001412147211 */ /* 0x040fe400078e30ff */
[C---:B------:R-:W-:Y:S02]  /*0d80*/  LEA R26, R18.reuse, R26, 0x6 ;  /* 0x0000001a121a7211 */ /* 0x040fe400078e30ff */
[C---:B------:R-:W-:Y:S02]  /*0d90*/  LEA R24, R18.reuse, R24, 0x6 ;  /* 0x0000001812187211 */ /* 0x040fe400078e30ff */
[----:B------:R-:W-:Y:S02]  /*0da0*/  IADD3 R19, PT, PT, R19, 0x40, RZ ;  /* 0x0000004013137810 */ /* 0x000fe40007ffe0ff */
[----:B------:R-:W-:Y:S01]  /*0db0*/  LEA R22, R18, R22, 0x6 ;  /* 0x0000001612167211 */ /* 0x000fe200078e30ff */
[----:B---3--:R-:W-:Y:S04]  /*0dc0*/  STS [R6], R29 ;  /* 0x0000001d06007388 */ /* 0x008fe80000000800 */
[----:B----4-:R-:W-:Y:S01]  /*0dd0*/  STS [R4], R27 ;  /* 0x0000001b04007388 */ /* 0x010fe20000000800 */
[----:B------:R-:W-:Y:S06]  /*0de0*/  BAR.SYNC.DEFER_BLOCKING 0x0 ;  /* 0x0000000000007b1d */ /* 0x000fec0000010000 */
[----:B------:R-:W-:Y:S04]  /*0df0*/  LDS R23, [R0] ;  /* 0x0000000000177984 */ /* 0x000fe80000000800 */
[----:B------:R-:W0:Y:S04]  /*0e00*/  LDS.128 R12, [R7] ;  /* 0x00000000070c7984 */ /* 0x000e280000000c00 */
[----:B------:R-:W1:Y:S04]  /*0e10*/  LDS R28, [R0+0x40] ;  /* 0x00004000001c7984 */ /* 0x000e680000000800 */
[----:B------:R-:W2:Y:S01]  /*0e20*/  LDS R21, [R0+0x80] ;  /* 0x0000800000157984 */ /* 0x000ea20000000800 */
        /* <DEDUP_REMOVED lines=23> */
[----:B--2---:R-:W-:-:S03]  /*0fa0*/  FFMA R21, R21, R14, R28 ;  /* 0x0000000e15157223 */ /* 0x004fc6000000001c */
[----:B------:R-:W2:Y:S04]  /*0fb0*/  LDS R23, [R0+0x340] ;  /* 0x0003400000177984 */ /* 0x000ea80000000800 */
[----:B------:R-:W3:Y:S04]  /*0fc0*/  LDS R28, [R0+0x380] ;  /* 0x00038000001c7984 */ /* 0x000ee80000000800 */
[----:B------:R-:W4:Y:S01]  /*0fd0*/  LDS R14, [R0+0x3c0] ;  /* 0x0003c000000e7984 */ /* 0x000f220000000800 */
[----:B0-----:R-:W-:-:S04]  /*0fe0*/  FFMA R15, R12, R15, R21 ;  /* 0x0000000f0c0f7223 */ /* 0x001fc80000000015 */
[----:B-1----:R-:W-:-:S04]  /*0ff0*/  FFMA R8, R8, R13, R15 ;  /* 0x0000000d08087223 */ /* 0x002fc8000000000f */
[----:B--2---:R-:W-:-:S04]  /*1000*/  FFMA R9, R23, R9, R8 ;  /* 0x0000000917097223 */ /* 0x004fc80000000008 */
[----:B---3--:R-:W-:-:S04]  /*1010*/  FFMA R9, R28, R10, R9 ;  /* 0x0000000a1c097223 */ /* 0x008fc80000000009 */
[----:B----4-:R-:W-:Y:S01]  /*1020*/  FFMA R25, R14, R11, R9 ;  /* 0x0000000b0e197223 */ /* 0x010fe20000000009 */
[----:B------:R-:W-:Y:S06]  /*1030*/  BAR.SYNC.DEFER_BLOCKING 0x0 ;  /* 0x0000000000007b1d */ /* 0x000fec0000010000 */
[----:B------:R-:W-:Y:S05]  /*1040*/  BRA.U UP0, `(.L_x_2) ;  /* 0xfffffff100b47547 */ /* 0x000fea000b83ffff */
[----:B------:R-:W-:-:S06]  /*1050*/  ULOP3.LUT UR6, UR5, 0x7fffffc, URZ, 0xc0, !UPT ;  /* 0x07fffffc05067892 */ /* 0x000fcc000f8ec0ff */
[----:B------:R-:W-:-:S07]  /*1060*/  MOV R20, UR6 ;  /* 0x0000000600147c02 */ /* 0x000fce0008000f00 */
.L_x_1:
[----:B------:R-:W-:-:S04]  /*1070*/  ULOP3.LUT UR7, UR5, 0x3, URZ, 0xc0, !UPT ;  /* 0x0000000305077892 */ /* 0x000fc8000f8ec0ff */
[----:B------:R-:W-:-:S09]  /*1080*/  UISETP.NE.AND UP0, UPT, UR7, URZ, UPT ;  /* 0x000000ff0700728c */ /* 0x000fd2000bf05270 */
[----:B------:R-:W-:Y:S05]  /*1090*/  BRA.U !UP0, `(.L_x_0) ;  /* 0x0000000908a87547 */ /* 0x000fea000b800000 */
[----:B------:R-:W0:Y:S01]  /*10a0*/  LDC R19, c[0x0][0x388] ;  /* 0x0000e200ff137b82 */ /* 0x000e220000000800 */
[----:B------:R-:W1:Y:S01]  /*10b0*/  LDCU UR6, c[0x0][0x3a0] ;  /* 0x00007400ff0677ac */ /* 0x000e620008000800 */
[----:B------:R-:W-:Y:S02]  /*10c0*/  UISETP.NE.AND UP0, UPT, UR7, 0x1, UPT ;  /* 0x000000010700788c */ /* 0x000fe4000bf05270 */
[----:B------:R-:W-:-:S04]  /*10d0*/  ULOP3.LUT UR5, UR5, 0x1, URZ, 0xc0, !UPT ;  /* 0x0000000105057892 */ /* 0x000fc8000f8ec0ff */
[----:B------:R-:W-:Y:S02]  /*10e0*/  UISETP.NE.U32.AND UP1, UPT, UR5, 0x1, UPT ;  /* 0x000000010500788c */ /* 0x000fe4000bf25070 */
[----:B-1----:R-:W-:Y:S01]  /*10f0*/  USHF.L.U32 UR6, UR6, 0x4, URZ ;  /* 0x0000000406067899 */ /* 0x002fe200080006ff */
[----:B0-----:R-:W-:Y:S01]  /*1100*/  IMAD R19, R19, UR4, RZ ;  /* 0x0000000413137c24 */ /* 0x001fe2000f8e02ff */
[----:B------:R-:W-:Y:S10]  /*1110*/  BRA.U !UP0, `(.L_x_3) ;  /* 0x0000000508ac7547 */ /* 0x000ff4000b800000 */
[----:B------:R-:W0:Y:S01]  /*1120*/  LDCU.64 UR8, c[0x0][0x390] ;  /* 0x00007200ff0877ac */ /* 0x000e220008000a00 */
[C---:B------:R-:W-:Y:S01]  /*1130*/  LEA R21, R20.reuse, R19, 0x4 ;  /* 0x0000001314157211 */ /* 0x040fe200078e20ff */
[----:B------:R-:W-:Y:S01]  /*1140*/  IMAD R18, R20, UR6, R17 ;  /* 0x0000000614127c24 */ /* 0x000fe2000f8e0211 */
[----:B------:R-:W1:Y:S02]  /*1150*/  LDCU.64 UR10, c[0x0][0x3a8] ;  /* 0x00007500ff0a77ac */ /* 0x000e640008000a00 */
[----:B------:R-:W-:Y:S02]  /*1160*/  IADD3 R11, P1, PT, R16, R21, RZ ;  /* 0x00000015100b7210 */ /* 0x000fe40007f3e0ff */
[----:B------:R-:W-:Y:S02]  /*1170*/  IADD3 R9, P0, PT, R5, R18, RZ ;  /* 0x0000001205097210 */ /* 0x000fe40007f1e0ff */
[----:B------:R-:W-:Y:S02]  /*1180*/  LEA.HI.X.SX32 R14, R21, R2, 0x1, P1 ;  /* 0x00000002150e7211 */ /* 0x000fe400008f0eff */
[----:B------:R-:W-:-:S02]  /*1190*/  LEA.HI.X.SX32 R12, R18, R3, 0x1, P0 ;  /* 0x00000003120c7211 */ /* 0x000fc400000f0eff */
[----:B0-----:R-:W-:Y:S02]  /*11a0*/  LEA R10, P1, R11, UR8, 0x2 ;  /* 0x000000080b0a7c11 */ /* 0x001fe4000f8210ff */
[----:B-1----:R-:W-:Y:S02]  /*11b0*/  LEA R8, P0, R9, UR10, 0x2 ;  /* 0x0000000a09087c11 */ /* 0x002fe4000f8010ff */
[----:B------:R-:W-:Y:S02]  /*11c0*/  LEA.HI.X R11, R11, UR9, R14, 0x2, P1 ;  /* 0x000000090b0b7c11 */ /* 0x000fe400088f140e */
[----:B------:R-:W-:-:S03]  /*11d0*/  LEA.HI.X R9, R9, UR11, R12, 0x2, P0 ;  /* 0x0000000b09097c11 */ /* 0x000fc600080f140c */
[----:B------:R-:W2:Y:S04]  /*11e0*/  LDG.E R27, desc[UR12][R10.64] ;  /* 0x0000000c0a1b7981 */ /* 0x000ea8000c1e1900 */
[----:B------:R-:W3:Y:S01]  /*11f0*/  LDG.E R29, desc[UR12][R8.64] ;  /* 0x0000000c081d7981 */ /* 0x000ee2000c1e1900 */
[----:B------:R-:W-:-:S03]  /*1200*/  IADD3 R21, PT, PT, R21, 0x10, RZ ;  /* 0x0000001015157810 */ /* 0x000fc60007ffe0ff */
[----:B--2---:R-:W-:Y:S04]  /*1210*/  STS [R6], R27 ;  /* 0x0000001b06007388 */ /* 0x004fe80000000800 */
[----:B---3--:R-:W-:Y:S01]  /*1220*/  STS [R4], R29 ;  /* 0x0000001d04007388 */ /* 0x008fe20000000800 */
[----:B------:R-:W-:Y:S06]  /*1230*/  BAR.SYNC.DEFER_BLOCKING 0x0 ;  /* 0x0000000000007b1d */ /* 0x000fec0000010000 */
[----:B------:R-:W-:Y:S04]  /*1240*/  LDS R22, [R0] ;  /* 0x0000000000167984 */ /* 0x000fe80000000800 */
[----:B------:R-:W0:Y:S04]  /*1250*/  LDS.128 R12, [R7] ;  /* 0x00000000070c7984 */ /* 0x000e280000000c00 */
[----:B------:R-:W1:Y:S04]  /*1260*/  LDS R26, [R0+0x40] ;  /* 0x00004000001a7984 */ /* 0x000e680000000800 */
[----:B------:R-:W2:Y:S04]  /*1270*/  LDS R23, [R0+0x80] ;  /* 0x0000800000177984 */ /* 0x000ea80000000800 */
[----:B------:R-:W3:Y:S04]  /*1280*/  LDS R24, [R0+0xc0] ;  /* 0x0000c00000187984 */ /* 0x000ee80000000800 */
[----:B------:R-:W-:Y:S04]  /*1290*/  LDS.128 R8, [R7+0x10] ;  /* 0x0000100007087984 */ /* 0x000fe80000000c00 */
[----:B------:R-:W-:Y:S01]  /*12a0*/  LDS R29, [R0+0x300] ;  /* 0x00030000001d7984 */ /* 0x000fe20000000800 */
[----:B0-----:R-:W-:-:S03]  /*12b0*/  FFMA R12, R12, R22, R25 ;  /* 0x000000160c0c7223 */ /* 0x001fc60000000019 */
[----:B------:R-:W0:Y:S01]  /*12c0*/  LDS R25, [R0+0x100] ;  /* 0x0001000000197984 */ /* 0x000e220000000800 */
[----:B-1----:R-:W-:-:S03]  /*12d0*/  FFMA R12, R26, R13, R12 ;  /* 0x0000000d1a0c7223 */ /* 0x002fc6000000000c */
[----:B------:R-:W1:Y:S01]  /*12e0*/  LDS R22, [R0+0x140] ;  /* 0x0001400000167984 */ /* 0x000e620000000800 */
[----:B--2---:R-:W-:-:S03]  /*12f0*/  FFMA R13, R23, R14, R12 ;  /* 0x0000000e170d7223 */ /* 0x004fc6000000000c */
[----:B------:R-:W2:Y:S01]  /*1300*/  LDS R23, [R0+0x180] ;  /* 0x0001800000177984 */ /* 0x000ea20000000800 */
[----:B---3--:R-:W-:-:S03]  /*1310*/  FFMA R13, R24, R15, R13 ;  /* 0x0000000f180d7223 */ /* 0x008fc6000000000d */
[----:B------:R-:W3:Y:S04]  /*1320*/  LDS R24, [R0+0x1c0] ;  /* 0x0001c00000187984 */ /* 0x000ee80000000800 */
[----:B------:R-:W-:Y:S01]  /*1330*/  LDS R26, [R0+0x340] ;  /* 0x00034000001a7984 */ /* 0x000fe20000000800 */
[----:B0-----:R-:W-:-:S03]  /*1340*/  FFMA R27, R8, R25, R13 ;  /* 0x00000019081b7223 */ /* 0x001fc6000000000d */
[----:B------:R-:W-:Y:S01]  /*1350*/  LDS R25, [R0+0x200] ;  /* 0x0002000000197984 */ /* 0x000fe20000000800 */
[----:B-1----:R-:W-:-:S03]  /*1360*/  FFMA R22, R22, R9, R27 ;  /* 0x0000000916167223 */ /* 0x002fc6000000001b */
[----:B------:R-:W0:Y:S01]  /*1370*/  LDS.128 R12, [R7+0x20] ;  /* 0x00002000070c7984 */ /* 0x000e220000000c00 */
[----:B--2---:R-:W-:Y:S01]  /*1380*/  FFMA R23, R23, R10, R22 ;  /* 0x0000000a17177223 */ /* 0x004fe20000000016 */
[----:B------:R-:W-:Y:S02]  /*1390*/  IADD3 R10, P0, PT, R16, R21, RZ ;  /* 0x00000015100a7210 */ /* 0x000fe40007f1e0ff */
[----:B------:R-:W1:Y:S01]  /*13a0*/  LDS R8, [R0+0x240] ;  /* 0x0002400000087984 */ /* 0x000e620000000800 */
[----:B---3--:R-:W-:Y:S01]  /*13b0*/  FFMA R11, R24, R11, R23 ;  /* 0x0000000b180b7223 */ /* 0x008fe20000000017 */
[----:B------:R-:W-:Y:S02]  /*13c0*/  LEA.HI.X.SX32 R21, R21, R2, 0x1, P0 ;  /* 0x0000000215157211 */ /* 0x000fe400000f0eff */
[----:B------:R-:W2:Y:S01]  /*13d0*/  LDS R9, [R0+0x280] ;  /* 0x0002800000097984 */ /* 0x000ea20000000800 */
[----:B------:R-:W-:-:S03]  /*13e0*/  LEA R22, P0, R10, UR8, 0x2 ;  /* 0x000000080a167c11 */ /* 0x000fc6000f8010ff */
[----:B------:R-:W-:Y:S01]  /*13f0*/  LDS R27, [R0+0x380] ;  /* 0x00038000001b7984 */ /* 0x000fe20000000800 */
[----:B------:R-:W-:Y:S01]  /*1400*/  LEA.HI.X R23, R10, UR9, R21, 0x2, P0 ;  /* 0x000000090a177c11 */ /* 0x000fe200080f1415 */
[----:B0-----:R-:W-:Y:S01]  /*1410*/  FFMA R11, R12, R25, R11 ;  /* 0x000000190c0b7223 */ /* 0x001fe2000000000b */
[----:B------:R-:W-:Y:S02]  /*1420*/  IADD3 R12, PT, PT, R18, UR6, RZ ;  /* 0x00000006120c7c10 */ /* 0x000fe4000fffe0ff */
[----:B------:R-:W-:Y:S01]  /*1430*/  LDS R18, [R0+0x3c0] ;  /* 0x0003c00000127984 */ /* 0x000fe20000000800 */
[----:B-1----:R-:W-:-:S03]  /*1440*/  FFMA R8, R8, R13, R11 ;  /* 0x0000000d08087223 */ /* 0x002fc6000000000b */
[----:B------:R-:W0:Y:S01]  /*1450*/  LDS R13, [R0+0x2c0] ;  /* 0x0002c000000d7984 */ /* 0x000e220000000800 */
[----:B--2---:R-:W-:-:S03]  /*1460*/  FFMA R14, R9, R14, R8 ;  /* 0x0000000e090e7223 */ /* 0x004fc60000000008 */
[----:B------:R-:W1:Y:S01]  /*1470*/  LDS.128 R8, [R7+0x30] ;  /* 0x0000300007087984 */ /* 0x000e620000000c00 */
[----:B------:R-:W-:Y:S01]  /*1480*/  BAR.SYNC.DEFER_BLOCKING 0x0 ;  /* 0x0000000000007b1d */ /* 0x000fe20000010000 */
[----:B------:R-:W-:-:S04]  /*1490*/  IADD3 R21, P0, PT, R5, R12, RZ ;  /* 0x0000000c05157210 */ /* 0x000fc80007f1e0ff */
[----:B------:R-:W-:Y:S02]  /*14a0*/  LEA.HI.X.SX32 R12, R12, R3, 0x1, P0 ;  /* 0x000000030c0c7211 */ /* 0x000fe400000f0eff */
[----:B------:R-:W-:-:S04]  /*14b0*/  LEA R24, P0, R21, UR10, 0x2 ;  /* 0x0000000a15187c11 */ /* 0x000fc8000f8010ff */
[----:B------:R-:W-:Y:S01]  /*14c0*/  LEA.HI.X R25, R21, UR11, R12, 0x2, P0 ;  /* 0x0000000b15197c11 */ /* 0x000fe200080f140c */
[----:B------:R-:W2:Y:S05]  /*14d0*/  LDG.E R23, desc[UR12][R22.64] ;  /* 0x0000000c16177981 */ /* 0x000eaa000c1e1900 */
[----:B------:R-:W3:Y:S01]  /*14e0*/  LDG.E R25, desc[UR12][R24.64] ;  /* 0x0000000c18197981 */ /* 0x000ee2000c1e1900 */
[----:B------:R-:W-:Y:S01]  /*14f0*/  IADD3 R20, PT, PT, R20, 0x2, RZ ;  /* 0x0000000214147810 */ /* 0x000fe20007ffe0ff */
[----:B0-----:R-:W-:-:S04]  /*1500*/  FFMA R28, R13, R15, R14 ;  /* 0x0000000f0d1c7223 */ /* 0x001fc8000000000e */
[----:B-1----:R-:W-:-:S04]  /*1510*/  FFMA R29, R8, R29, R28 ;  /* 0x0000001d081d7223 */ /* 0x002fc8000000001c */
[----:B------:R-:W-:-:S04]  /*1520*/  FFMA R26, R26, R9, R29 ;  /* 0x000000091a1a7223 */ /* 0x000fc8000000001d */
[----:B------:R-:W-:-:S04]  /*1530*/  FFMA R27, R27, R10, R26 ;  /* 0x0000000a1b1b7223 */ /* 0x000fc8000000001a */
[----:B------:R-:W-:Y:S01]  /*1540*/  FFMA R27, R18, R11, R27 ;  /* 0x0000000b121b7223 */ /* 0x000fe2000000001b */
        /* <DEDUP_REMOVED lines=8> */
[----:B------:R-:W-:Y:S04]  /*15d0*/  LDS R25, [R0+0x100] ;  /* 0x0001000000197984 */ /* 0x000fe80000000800 */
[----:B------:R-:W4:Y:S04]  /*15e0*/  LDS.128 R8, [R7+0x10] ;  /* 0x0000100007087984 */ /* 0x000f280000000c00 */
[----:B------:R-:W5:Y:S04]  /*15f0*/  LDS R18, [R0+0x140] ;  /* 0x0001400000127984 */ /* 0x000f680000000800 */
[----:B------:R-:W-:Y:S01]  /*1600*/  LDS R24, [R0+0x240] ;  /* 0x0002400000187984 */ /* 0x000fe20000000800 */
[----:B0-----:R-:W-:-:S03]  /*1610*/  FFMA R27, R12, R21, R27 ;  /* 0x000000150c1b7223 */ /* 0x001fc6000000001b */
[----:B------:R-:W0:Y:S01]  /*1620*/  LDS R21, [R0+0x180] ;  /* 0x0001800000157984 */ /* 0x000e220000000800 */
[----:B-1----:R-:W-:-:S03]  /*1630*/  FFMA R12, R22, R13, R27 ;  /* 0x0000000d160c7223 */ /* 0x002fc6000000001b */
[----:B------:R-:W1:Y:S01]  /*1640*/  LDS R22, [R0+0x1c0] ;  /* 0x0001c00000167984 */ /* 0x000e620000000800 */
[----:B--2---:R-:W-:-:S04]  /*1650*/  FFMA R23, R23, R14, R12 ;  /* 0x0000000e17177223 */ /* 0x004fc8000000000c */
[----:B---3--:R-:W-:Y:S02]  /*1660*/  FFMA R27, R28, R15, R23 ;  /* 0x0000000f1c1b7223 */ /* 0x008fe40000000017 */
[----:B------:R-:W-:Y:S04]  /*1670*/  LDS R23, [R0+0x200] ;  /* 0x0002000000177984 */ /* 0x000fe80000000800 */
[----:B------:R-:W2:Y:S01]  /*1680*/  LDS.128 R12, [R7+0x20] ;  /* 0x00002000070c7984 */ /* 0x000ea20000000c00 */
[----:B----4-:R-:W-:-:S04]  /*1690*/  FFMA R25, R8, R25, R27 ;  /* 0x0000001908197223 */ /* 0x010fc8000000001b */
[----:B-----5:R-:W-:Y:S02]  /*16a0*/  FFMA R18, R18, R9, R25 ;  /* 0x0000000912127223 */ /* 0x020fe40000000019 */
[----:B------:R-:W3:Y:S02]  /*16b0*/  LDS R25, [R0+0x280] ;  /* 0x0002800000197984 */ /* 0x000ee40000000800 */
[----:B0-----:R-:W-:Y:S02]  /*16c0*/  FFMA R21, R21, R10, R18 ;  /* 0x0000000a15157223 */ /* 0x001fe40000000012 */
[----:B------:R-:W0:Y:S02]  /*16d0*/  LDS R18, [R0+0x2c0] ;  /* 0x0002c00000127984 */ /* 0x000e240000000800 */
[----:B-1----:R-:W-:Y:S02]  /*16e0*/  FFMA R27, R22, R11, R21 ;  /* 0x0000000b161b7223 */ /* 0x002fe40000000015 */
[----:B------:R-:W-:Y:S04]  /*16f0*/  LDS R21, [R0+0x300] ;  /* 0x0003000000157984 */ /* 0x000fe80000000800 */
[----:B------:R-:W1:Y:S04]  /*1700*/  LDS.128 R8, [R7+0x30] ;  /* 0x0000300007087984 */ /* 0x000e680000000c00 */
[----:B------:R-:W4:Y:S01]  /*1710*/  LDS R22, [R0+0x340] ;  /* 0x0003400000167984 */ /* 0x000f220000000800 */
[----:B--2---:R-:W-:-:S03]  /*1720*/  FFMA R27, R12, R23, R27 ;  /* 0x000000170c1b7223 */ /* 0x004fc6000000001b */
[----:B------:R-:W2:Y:S01]  /*1730*/  LDS R23, [R0+0x380] ;  /* 0x0003800000177984 */ /* 0x000ea20000000800 */
[----:B------:R-:W-:-:S03]  /*1740*/  FFMA R24, R24, R13, R27 ;  /* 0x0000000d18187223 */ /* 0x000fc6000000001b */
[----:B------:R-:W5:Y:S01]  /*1750*/  LDS R12, [R0+0x3c0] ;  /* 0x0003c000000c7984 */ /* 0x000f620000000800 */
[----:B---3--:R-:W-:-:S04]  /*1760*/  FFMA R25, R25, R14, R24 ;  /* 0x0000000e19197223 */ /* 0x008fc80000000018 */
[----:B0-----:R-:W-:-:S04]  /*1770*/  FFMA R15, R18, R15, R25 ;  /* 0x0000000f120f7223 */ /* 0x001fc80000000019 */
[----:B-1----:R-:W-:-:S04]  /*1780*/  FFMA R15, R8, R21, R15 ;  /* 0x00000015080f7223 */ /* 0x002fc8000000000f */
[----:B----4-:R-:W-:-:S04]  /*1790*/  FFMA R22, R22, R9, R15 ;  /* 0x0000000916167223 */ /* 0x010fc8000000000f */
[----:B--2---:R-:W-:-:S04]  /*17a0*/  FFMA R23, R23, R10, R22 ;  /* 0x0000000a17177223 */ /* 0x004fc80000000016 */
[----:B-----5:R-:W-:Y:S01]  /*17b0*/  FFMA R25, R12, R11, R23 ;  /* 0x0000000b0c197223 */ /* 0x020fe20000000017 */
[----:B------:R-:W-:Y:S06]  /*17c0*/  BAR.SYNC.DEFER_BLOCKING 0x0 ;  /* 0x0000000000007b1d */ /* 0x000fec0000010000 */
.L_x_3:
[----:B------:R-:W-:Y:S05]  /*17d0*/  BRA.U UP1, `(.L_x_0) ;  /* 0x0000000101d87547 */ /* 0x000fea000b800000 */
        /* <DEDUP_REMOVED lines=8> */
[C---:B0-----:R-:W-:Y:S02]  /*1860*/  LEA R12, P0, R16.reuse, UR8, 0x2 ;  /* 0x00000008100c7c11 */ /* 0x041fe4000f8010ff */
[C---:B-1----:R-:W-:Y:S02]  /*1870*/  LEA R18, P1, R5.reuse, UR10, 0x2 ;  /* 0x0000000a05127c11 */ /* 0x042fe4000f8210ff */
[----:B------:R-:W-:Y:S02]  /*1880*/  LEA.HI.X R13, R16, UR9, R19, 0x2, P0 ;  /* 0x00000009100d7c11 */ /* 0x000fe400080f1413 */
[----:B------:R-:W-:-:S03]  /*1890*/  LEA.HI.X R19, R5, UR11, R20, 0x2, P1 ;  /* 0x0000000b05137c11 */ /* 0x000fc600088f1414 */
[----:B------:R-:W2:Y:S04]  /*18a0*/  LDG.E R5, desc[UR12][R12.64] ;  /* 0x0000000c0c057981 */ /* 0x000ea8000c1e1900 */
[----:B------:R-:W3:Y:S04]  /*18b0*/  LDG.E R21, desc[UR12][R18.64] ;  /* 0x0000000c12157981 */ /* 0x000ee8000c1e1900 */
        /* <DEDUP_REMOVED lines=11> */
[----:B------:R-:W5:Y:S04]  /*1970*/  LDS R19, [R0+0x180] ;  /* 0x0001800000137984 */ /* 0x000f680000000800 */
[----:B------:R-:W5:Y:S04]  /*1980*/  LDS R4, [R0+0x1c0] ;  /* 0x0001c00000047984 */ /* 0x000f680000000800 */
[----:B------:R-:W-:Y:S04]  /*1990*/  LDS R5, [R0+0x200] ;  /* 0x0002000000057984 */ /* 0x000fe80000000800 */
[----:B------:R-:W5:Y:S01]  /*19a0*/  LDS.128 R20, [R7+0x20] ;  /* 0x0000200007147984 */ /* 0x000f620000000c00 */
[----:B0-----:R-:W-:-:S03]  /*19b0*/  FFMA R8, R8, R24, R25 ;  /* 0x0000001808087223 */ /* 0x001fc60000000019 */
[----:B------:R-:W0:Y:S01]  /*19c0*/  LDS R6, [R0+0x240] ;  /* 0x0002400000067984 */ /* 0x000e220000000800 */
[----:B-1----:R-:W-:-:S03]  /*19d0*/  FFMA R9, R27, R9, R8 ;  /* 0x000000091b097223 */ /* 0x002fc60000000008 */
[----:B------:R-:W1:Y:S01]  /*19e0*/  LDS R25, [R0+0x280] ;  /* 0x0002800000197984 */ /* 0x000e620000000800 */
[----:B--2---:R-:W-:-:S03]  /*19f0*/  FFMA R9, R26, R10, R9 ;  /* 0x0000000a1a097223 */ /* 0x004fc60000000009 */
[----:B------:R-:W2:Y:S01]  /*1a00*/  LDS R18, [R0+0x2c0] ;  /* 0x0002c00000127984 */ /* 0x000ea20000000800 */
[----:B---3--:R-:W-:-:S03]  /*1a10*/  FFMA R29, R16, R11, R9 ;  /* 0x0000000b101d7223 */ /* 0x008fc60000000009 */
[----:B------:R-:W-:Y:S04]  /*1a20*/  LDS R27, [R0+0x300] ;  /* 0x00030000001b7984 */ /* 0x000fe80000000800 */
[----:B------:R-:W3:Y:S01]  /*1a30*/  LDS.128 R8, [R7+0x30] ;  /* 0x0000300007087984 */ /* 0x000ee20000000c00 */
[----:B----4-:R-:W-:-:S03]  /*1a40*/  FFMA R29, R12, R3, R29 ;  /* 0x000000030c1d7223 */ /* 0x010fc6000000001d */
[----:B------:R-:W4:Y:S01]  /*1a50*/  LDS R16, [R0+0x340] ;  /* 0x0003400000107984 */ /* 0x000f220000000800 */
[----:B-----5:R-:W-:-:S03]  /*1a60*/  FFMA R12, R2, R13, R29 ;  /* 0x0000000d020c7223 */ /* 0x020fc6000000001d */
[----:B------:R-:W5:Y:S01]  /*1a70*/  LDS R3, [R0+0x380] ;  /* 0x0003800000037984 */ /* 0x000f620000000800 */
[----:B------:R-:W-:-:S03]  /*1a80*/  FFMA R19, R19, R14, R12 ;  /* 0x0000000e13137223 */ /* 0x000fc6000000000c */
[----:B------:R-:W5:Y:S01]  /*1a90*/  LDS R2, [R0+0x3c0] ;  /* 0x0003c00000027984 */ /* 0x000f620000000800 */
[----:B------:R-:W-:-:S04]  /*1aa0*/  FFMA R15, R4, R15, R19 ;  /* 0x0000000f040f7223 */ /* 0x000fc80000000013 */
[----:B------:R-:W-:-:S04]  /*1ab0*/  FFMA R5, R20, R5, R15 ;  /* 0x0000000514057223 */ /* 0x000fc8000000000f */
[----:B0-----:R-:W-:-:S04]  /*1ac0*/  FFMA R6, R6, R21, R5 ;  /* 0x0000001506067223 */ /* 0x001fc80000000005 */
[----:B-1----:R-:W-:-:S04]  /*1ad0*/  FFMA R25, R25, R22, R6 ;  /* 0x0000001619197223 */ /* 0x002fc80000000006 */
[----:B--2---:R-:W-:-:S04]  /*1ae0*/  FFMA R23, R18, R23, R25 ;  /* 0x0000001712177223 */ /* 0x004fc80000000019 */
[----:B---3--:R-:W-:-:S04]  /*1af0*/  FFMA R23, R8, R27, R23 ;  /* 0x0000001b08177223 */ /* 0x008fc80000000017 */
[----:B----4-:R-:W-:-:S04]  /*1b00*/  FFMA R16, R16, R9, R23 ;  /* 0x0000000910107223 */ /* 0x010fc80000000017 */
[----:B-----5:R-:W-:-:S04]  /*1b10*/  FFMA R3, R3, R10, R16 ;  /* 0x0000000a03037223 */ /* 0x020fc80000000010 */
[----:B------:R-:W-:Y:S01]  /*1b20*/  FFMA R25, R2, R11, R3 ;  /* 0x0000000b02197223 */ /* 0x000fe20000000003 */
[----:B------:R-:W-:Y:S06]  /*1b30*/  BAR.SYNC.DEFER_BLOCKING 0x0 ;  /* 0x0000000000007b1d */ /* 0x000fec0000010000 */
.L_x_0:
[----:B------:R-:W0:Y:S01]  /*1b40*/  S2R R3, SR_TID.Y ;  /* 0x0000000000037919 */ /* 0x000e220000002200 */
[----:B------:R-:W1:Y:S01]  /*1b50*/  LDC R0, c[0x0][0x3b8] ;  /* 0x0000ee00ff007b82 */ /* 0x000e620000000800 */
[----:B------:R-:W2:Y:S01]  /*1b60*/  LDCU.64 UR6, c[0x0][0x3c0] ;  /* 0x00007800ff0677ac */ /* 0x000ea20008000a00 */
[----:B------:R-:W0:Y:S01]  /*1b70*/  S2R R2, SR_TID.X ;  /* 0x0000000000027919 */ /* 0x000e220000002100 */
[----:B-1----:R-:W-:Y:S02]  /*1b80*/  IMAD R17, R0, UR4, R17 ;  /* 0x0000000400117c24 */ /* 0x002fe4000f8e0211 */
[----:B0-----:R-:W-:-:S03]  /*1b90*/  IMAD R0, R3, R0, R2 ;  /* 0x0000000003007224 */ /* 0x001fc600078e0202 */
[----:B------:R-:W-:Y:S02]  /*1ba0*/  SHF.R.S32.HI R3, RZ, 0x1f, R17 ;  /* 0x0000001fff037819 */ /* 0x000fe40000011411 */
[----:B------:R-:W-:-:S04]  /*1bb0*/  IADD3 R17, P0, PT, R0, R17, RZ ;  /* 0x0000001100117210 */ /* 0x000fc80007f1e0ff */
[----:B------:R-:W-:Y:S02]  /*1bc0*/  LEA.HI.X.SX32 R0, R0, R3, 0x1, P0 ;  /* 0x0000000300007211 */ /* 0x000fe400000f0eff */
[----:B--2---:R-:W-:-:S04]  /*1bd0*/  LEA R2, P0, R17, UR6, 0x2 ;  /* 0x0000000611027c11 */ /* 0x004fc8000f8010ff */
[----:B------:R-:W-:-:S05]  /*1be0*/  LEA.HI.X R3, R17, UR7, R0, 0x2, P0 ;  /* 0x0000000711037c11 */ /* 0x000fca00080f1400 */
[----:B------:R-:W-:Y:S01]  /*1bf0*/  STG.E desc[UR12][R2.64], R25 ;  /* 0x0000001902007986 */ /* 0x000fe2000c10190c */
[----:B------:R-:W-:Y:S05]  /*1c00*/  EXIT ;  /* 0x000000000000794d */ /* 0x000fea0003800000 */
.L_x_4:
[----:B------:R-:W-:-:S00]  /*1c10*/  BRA `(.L_x_4) ;  /* 0xfffffffc00fc7947 */ /* 0x000fc0000383ffff */
[----:B------:R-:W-:-:S00]  /*1c20*/  NOP ;  /* 0x0000000000007918 */ /* 0x000fc00000000000 */
        /* <DEDUP_REMOVED lines=13> */
.L_x_5:


//--------------------- .nv.shared._Z12MatMulKernel6MatrixS_S_ --------------------------
	.section	.nv.shared._Z12MatMulKernel6MatrixS_S_,"aw",@nobits
	.sectionflags	@""
	.align	4
.nv.shared._Z12MatMulKernel6MatrixS_S_:
	.zero		3072


//--------------------- .nv.shared.reserved.0     --------------------------
	.section	.nv.shared.reserved.0,"aw",@nobits
	.weak		__nv_reservedSMEM_offset_0_alias
	.size		__nv_reservedSMEM_offset_0_alias, 0, 64
	.other		__nv_reservedSMEM_offset_0_alias,@"STO_CUDA_RESERVED_SHARED STV_DEFAULT"
__nv_reservedSMEM_offset_0_alias:
	.zero		0
	.zero		64


//--------------------- .nv.constant0._Z12MatMulKernel6MatrixS_S_ --------------------------
	.section	.nv.constant0._Z12MatMulKernel6MatrixS_S_,"a",@progbits
	.sectionflags	@""
	.align	4
.nv.constant0._Z12MatMulKernel6MatrixS_S_:
	.zero		968


//--------------------- SYMBOLS --------------------------

	.type		.nv.reservedSmem.offset0,@object
	.size		.nv.reservedSmem.offset0,0x4
	.type		.nv.reservedSmem.cap,@object
	.size		.nv.reservedSmem.cap,0x4
